//
// Generated by NVIDIA NVVM Compiler
//
// Compiler Build ID: CL-36424714
// Cuda compilation tools, release 13.0, V13.0.88
// Based on NVVM 20.0.0
//

.version 9.0
.target sm_100
.address_size 64

	// .globl	cudaComputeAutocor
// _ZZ18cudaEncodeResidualE6shared has been demoted
.extern .shared .align 16 .b8 fshared[];

.visible .entry cudaComputeAutocor(
	.param .u64 .ptr .align 1 cudaComputeAutocor_param_0,
	.param .u64 .ptr .align 1 cudaComputeAutocor_param_1,
	.param .u64 .ptr .align 1 cudaComputeAutocor_param_2,
	.param .u32 cudaComputeAutocor_param_3,
	.param .u32 cudaComputeAutocor_param_4,
	.param .u32 cudaComputeAutocor_param_5
)
{
	.reg .pred 	%p<8>;
	.reg .b32 	%r<55>;
	.reg .b32 	%f<22>;
	.reg .b64 	%rd<13>;

	ld.param.u64 	%rd1, [cudaComputeAutocor_param_0];
	ld.param.u64 	%rd2, [cudaComputeAutocor_param_1];
	ld.param.u64 	%rd3, [cudaComputeAutocor_param_2];
	ld.param.u32 	%r18, [cudaComputeAutocor_param_3];
	ld.param.u32 	%r16, [cudaComputeAutocor_param_4];
	ld.param.u32 	%r17, [cudaComputeAutocor_param_5];
	mov.u32 	%r1, %ctaid.y;
	mov.u32 	%r2, %ctaid.x;
	mov.u32 	%r3, %tid.x;
	mov.u32 	%r4, %tid.y;
	mov.u32 	%r5, %ntid.x;
	mad.lo.s32 	%r6, %r4, %r5, %r3;
	mad.lo.s32 	%r7, %r17, %r2, %r6;
	setp.ge.s32 	%p1, %r7, %r18;
	mov.f32 	%f19, 0f00000000;
	@%p1 bra 	$L__BB0_2;
	cvta.to.global.u64 	%rd4, %rd1;
	cvta.to.global.u64 	%rd5, %rd2;
	and.b32  	%r19, %r1, 3;
	mad.lo.s32 	%r20, %r16, %r19, %r7;
	mul.wide.s32 	%rd6, %r20, 4;
	add.s64 	%rd7, %rd4, %rd6;
	ld.global.u32 	%r21, [%rd7];
	cvt.rn.f32.s32 	%f7, %r21;
	shr.u32 	%r22, %r1, 1;
	and.b32  	%r23, %r22, 32766;
	mad.lo.s32 	%r24, %r16, %r23, %r7;
	mul.wide.s32 	%rd8, %r24, 4;
	add.s64 	%rd9, %rd5, %rd8;
	ld.global.f32 	%f8, [%rd9];
	mul.f32 	%f19, %f8, %f7;
$L__BB0_2:
	shl.b32 	%r25, %r6, 2;
	mov.u32 	%r26, fshared;
	add.s32 	%r27, %r26, %r25;
	st.shared.f32 	[%r27], %f19;
	bar.sync 	0;
	setp.lt.s32 	%p2, %r17, 1;
	mov.f32 	%f21, 0f00000000;
	@%p2 bra 	$L__BB0_5;
	mov.f32 	%f21, 0f00000000;
	mov.b32 	%r53, 0;
	mov.u32 	%r8, %ntid.y;
	shl.b32 	%r33, %r3, 2;
$L__BB0_4:
	add.s32 	%r29, %r53, %r4;
	shl.b32 	%r30, %r29, 2;
	add.s32 	%r32, %r26, %r30;
	ld.shared.f32 	%f11, [%r32];
	add.s32 	%r34, %r32, %r33;
	ld.shared.f32 	%f12, [%r34];
	fma.rn.f32 	%f21, %f11, %f12, %f21;
	add.s32 	%r53, %r53, %r8;
	setp.lt.s32 	%p3, %r53, %r17;
	@%p3 bra 	$L__BB0_4;
$L__BB0_5:
	add.s32 	%r35, %r6, %r4;
	shl.b32 	%r36, %r35, 2;
	add.s32 	%r38, %r26, %r36;
	add.s32 	%r11, %r38, 2052;
	st.shared.f32 	[%r38+2052], %f21;
	bar.sync 	0;
	mov.u32 	%r54, %ntid.y;
	setp.lt.u32 	%p4, %r54, 4;
	@%p4 bra 	$L__BB0_10;
	add.s32 	%r13, %r5, 1;
$L__BB0_7:
	shr.u32 	%r15, %r54, 1;
	setp.ge.u32 	%p5, %r4, %r15;
	@%p5 bra 	$L__BB0_9;
	add.s32 	%r39, %r15, %r4;
	mad.lo.s32 	%r40, %r39, %r13, %r3;
	shl.b32 	%r41, %r40, 2;
	add.s32 	%r43, %r26, %r41;
	ld.shared.f32 	%f13, [%r43+2052];
	ld.shared.f32 	%f14, [%r11];
	add.f32 	%f15, %f13, %f14;
	st.shared.f32 	[%r11], %f15;
$L__BB0_9:
	bar.sync 	0;
	setp.gt.u32 	%p6, %r54, 7;
	mov.u32 	%r54, %r15;
	@%p6 bra 	$L__BB0_7;
$L__BB0_10:
	setp.ne.s32 	%p7, %r4, 0;
	@%p7 bra 	$L__BB0_12;
	shl.b32 	%r44, %r3, 2;
	add.s32 	%r46, %r26, %r44;
	add.s32 	%r47, %r46, 2052;
	ld.shared.f32 	%f16, [%r46+2052];
	shl.b32 	%r48, %r5, 2;
	add.s32 	%r49, %r47, %r48;
	ld.shared.f32 	%f17, [%r49+4];
	add.f32 	%f18, %f16, %f17;
	mov.u32 	%r50, %nctaid.x;
	mad.lo.s32 	%r51, %r1, %r50, %r2;
	mad.lo.s32 	%r52, %r51, %r5, %r3;
	cvta.to.global.u64 	%rd10, %rd3;
	mul.wide.u32 	%rd11, %r52, 4;
	add.s64 	%rd12, %rd10, %rd11;
	st.global.f32 	[%rd12], %f18;
$L__BB0_12:
	ret;

}
	// .globl	cudaEncodeResidual
.visible .entry cudaEncodeResidual(
	.param .u64 .ptr .align 1 cudaEncodeResidual_param_0,
	.param .u64 .ptr .align 1 cudaEncodeResidual_param_1,
	.param .u64 .ptr .align 1 cudaEncodeResidual_param_2,
	.param .u64 .ptr .align 1 cudaEncodeResidual_param_3,
	.param .u32 cudaEncodeResidual_param_4,
	.param .u32 cudaEncodeResidual_param_5
)
{
	.reg .pred 	%p<27>;
	.reg .b32 	%r<216>;
	.reg .b64 	%rd<69>;
	// demoted variable
	.shared .align 4 .b8 _ZZ18cudaEncodeResidualE6shared[2180];
	ld.param.u64 	%rd14, [cudaEncodeResidual_param_0];
	ld.param.u64 	%rd15, [cudaEncodeResidual_param_1];
	ld.param.u64 	%rd16, [cudaEncodeResidual_param_2];
	ld.param.u64 	%rd17, [cudaEncodeResidual_param_3];
	ld.param.u32 	%r53, [cudaEncodeResidual_param_4];
	ld.param.u32 	%r54, [cudaEncodeResidual_param_5];
	mov.u32 	%r1, %ctaid.y;
	mov.u32 	%r2, %ctaid.x;
	mov.u32 	%r3, %tid.x;
	mov.u32 	%r4, %tid.y;
	mov.u32 	%r5, %ntid.x;
	mad.lo.s32 	%r6, %r4, %r5, %r3;
	mov.u32 	%r7, %ntid.y;
	add.s32 	%r55, %r7, -1;
	mul.lo.s32 	%r8, %r55, %r5;
	shl.b32 	%r56, %r6, 2;
	mov.u32 	%r57, _ZZ18cudaEncodeResidualE6shared;
	add.s32 	%r58, %r57, %r56;
	add.s32 	%r9, %r58, 1024;
	mov.b32 	%r59, 0;
	st.shared.u32 	[%r58+1024], %r59;
	setp.ne.s32 	%p1, %r4, 0;
	shl.b32 	%r60, %r3, 2;
	add.s32 	%r61, %r57, %r60;
	add.s32 	%r10, %r61, 2048;
	@%p1 bra 	$L__BB1_4;
	setp.gt.u32 	%p2, %r3, %r2;
	mov.b32 	%r202, 0;
	@%p2 bra 	$L__BB1_3;
	shl.b32 	%r63, %r2, 5;
	add.s32 	%r64, %r63, %r3;
	shl.b32 	%r65, %r1, 10;
	add.s32 	%r66, %r64, %r65;
	cvta.to.global.u64 	%rd18, %rd16;
	mul.wide.u32 	%rd19, %r66, 4;
	add.s64 	%rd20, %rd18, %rd19;
	ld.global.u32 	%r202, [%rd20];
$L__BB1_3:
	st.shared.u32 	[%r10], %r202;
$L__BB1_4:
	setp.ne.s32 	%p3, %r6, 0;
	@%p3 bra 	$L__BB1_6;
	shl.b32 	%r67, %r1, 5;
	add.s32 	%r68, %r67, %r2;
	cvta.to.global.u64 	%rd21, %rd17;
	mul.wide.u32 	%rd22, %r68, 4;
	add.s64 	%rd23, %rd21, %rd22;
	ld.global.u32 	%r69, [%rd23];
	st.shared.u32 	[_ZZ18cudaEncodeResidualE6shared+2176], %r69;
$L__BB1_6:
	bar.sync 	0;
	not.b32 	%r71, %r2;
	add.s32 	%r13, %r53, %r71;
	setp.lt.s32 	%p4, %r13, 1;
	mov.b32 	%r215, 0;
	@%p4 bra 	$L__BB1_35;
	add.s32 	%r14, %r9, -1024;
	add.s32 	%r73, %r2, 1;
	shl.b32 	%r74, %r2, 2;
	add.s32 	%r15, %r14, %r74;
	shr.u32 	%r16, %r5, 1;
	shr.u32 	%r17, %r7, 1;
	min.u32 	%r18, %r5, %r7;
	max.u32 	%r19, %r3, %r4;
	and.b32  	%r20, %r73, 7;
	and.b32  	%r21, %r73, 2147483640;
	and.b32  	%r22, %r73, 3;
	add.s32 	%r76, %r74, %r57;
	add.s32 	%r23, %r76, 2048;
	neg.s32 	%r24, %r21;
	shl.b32 	%r77, %r6, 2;
	add.s32 	%r78, %r77, %r57;
	add.s32 	%r25, %r78, 16;
	and.b32  	%r79, %r1, 3;
	mul.lo.s32 	%r26, %r54, %r79;
	cvta.to.global.u64 	%rd1, %rd15;
	mov.b32 	%r203, 0;
	mov.u32 	%r215, %r203;
$L__BB1_8:
	add.s32 	%r29, %r203, %r6;
	setp.ge.s32 	%p5, %r29, %r53;
	mov.b32 	%r205, 0;
	@%p5 bra 	$L__BB1_10;
	add.s32 	%r81, %r29, %r26;
	mul.wide.s32 	%rd24, %r81, 4;
	add.s64 	%rd25, %rd1, %rd24;
	ld.global.u32 	%r205, [%rd25];
$L__BB1_10:
	setp.lt.u32 	%p6, %r2, 7;
	st.shared.u32 	[%r14], %r205;
	bar.sync 	0;
	mov.b64 	%rd68, 0;
	mov.b32 	%r210, 0;
	@%p6 bra 	$L__BB1_13;
	mov.b64 	%rd68, 0;
	mov.u32 	%r206, %r25;
	mov.u32 	%r207, %r24;
	mov.u32 	%r208, %r23;
$L__BB1_12:
	.pragma "nounroll";
	ld.shared.u32 	%r83, [%r206+-16];
	ld.shared.u32 	%r84, [%r208];
	mul.lo.s32 	%r85, %r84, %r83;
	cvt.s64.s32 	%rd29, %r85;
	add.s64 	%rd30, %rd68, %rd29;
	ld.shared.u32 	%r86, [%r206+-12];
	ld.shared.u32 	%r87, [%r208+-4];
	mul.lo.s32 	%r88, %r87, %r86;
	cvt.s64.s32 	%rd31, %r88;
	add.s64 	%rd32, %rd30, %rd31;
	ld.shared.u32 	%r89, [%r206+-8];
	ld.shared.u32 	%r90, [%r208+-8];
	mul.lo.s32 	%r91, %r90, %r89;
	cvt.s64.s32 	%rd33, %r91;
	add.s64 	%rd34, %rd32, %rd33;
	ld.shared.u32 	%r92, [%r206+-4];
	ld.shared.u32 	%r93, [%r208+-12];
	mul.lo.s32 	%r94, %r93, %r92;
	cvt.s64.s32 	%rd35, %r94;
	add.s64 	%rd36, %rd34, %rd35;
	ld.shared.u32 	%r95, [%r206];
	ld.shared.u32 	%r96, [%r208+-16];
	mul.lo.s32 	%r97, %r96, %r95;
	cvt.s64.s32 	%rd37, %r97;
	add.s64 	%rd38, %rd36, %rd37;
	ld.shared.u32 	%r98, [%r206+4];
	ld.shared.u32 	%r99, [%r208+-20];
	mul.lo.s32 	%r100, %r99, %r98;
	cvt.s64.s32 	%rd39, %r100;
	add.s64 	%rd40, %rd38, %rd39;
	ld.shared.u32 	%r101, [%r206+8];
	ld.shared.u32 	%r102, [%r208+-24];
	mul.lo.s32 	%r103, %r102, %r101;
	cvt.s64.s32 	%rd41, %r103;
	add.s64 	%rd42, %rd40, %rd41;
	ld.shared.u32 	%r104, [%r206+12];
	ld.shared.u32 	%r105, [%r208+-28];
	mul.lo.s32 	%r106, %r105, %r104;
	cvt.s64.s32 	%rd43, %r106;
	add.s64 	%rd68, %rd42, %rd43;
	add.s32 	%r208, %r208, -32;
	add.s32 	%r207, %r207, 8;
	add.s32 	%r206, %r206, 32;
	setp.ne.s32 	%p7, %r207, 0;
	mov.u32 	%r210, %r21;
	@%p7 bra 	$L__BB1_12;
$L__BB1_13:
	setp.eq.s32 	%p8, %r20, 0;
	@%p8 bra 	$L__BB1_21;
	add.s32 	%r107, %r20, -1;
	setp.lt.u32 	%p9, %r107, 3;
	@%p9 bra 	$L__BB1_16;
	shl.b32 	%r108, %r210, 2;
	add.s32 	%r109, %r14, %r108;
	ld.shared.u32 	%r110, [%r109];
	sub.s32 	%r111, %r2, %r210;
	shl.b32 	%r112, %r111, 2;
	mov.u32 	%r113, _ZZ18cudaEncodeResidualE6shared;
	add.s32 	%r114, %r113, %r112;
	ld.shared.u32 	%r115, [%r114+2048];
	mul.lo.s32 	%r116, %r115, %r110;
	cvt.s64.s32 	%rd45, %r116;
	add.s64 	%rd46, %rd68, %rd45;
	ld.shared.u32 	%r117, [%r109+4];
	ld.shared.u32 	%r118, [%r114+2044];
	mul.lo.s32 	%r119, %r118, %r117;
	cvt.s64.s32 	%rd47, %r119;
	add.s64 	%rd48, %rd46, %rd47;
	ld.shared.u32 	%r120, [%r109+8];
	ld.shared.u32 	%r121, [%r114+2040];
	mul.lo.s32 	%r122, %r121, %r120;
	cvt.s64.s32 	%rd49, %r122;
	add.s64 	%rd50, %rd48, %rd49;
	ld.shared.u32 	%r123, [%r109+12];
	ld.shared.u32 	%r124, [%r114+2036];
	mul.lo.s32 	%r125, %r124, %r123;
	cvt.s64.s32 	%rd51, %r125;
	add.s64 	%rd68, %rd50, %rd51;
	add.s32 	%r210, %r210, 4;
$L__BB1_16:
	setp.eq.s32 	%p10, %r22, 0;
	@%p10 bra 	$L__BB1_21;
	and.b32  	%r126, %r2, 3;
	setp.eq.s32 	%p11, %r126, 0;
	@%p11 bra 	$L__BB1_19;
	shl.b32 	%r127, %r210, 2;
	add.s32 	%r128, %r14, %r127;
	ld.shared.u32 	%r129, [%r128];
	sub.s32 	%r130, %r2, %r210;
	shl.b32 	%r131, %r130, 2;
	mov.u32 	%r132, _ZZ18cudaEncodeResidualE6shared;
	add.s32 	%r133, %r132, %r131;
	ld.shared.u32 	%r134, [%r133+2048];
	mul.lo.s32 	%r135, %r134, %r129;
	cvt.s64.s32 	%rd53, %r135;
	add.s64 	%rd54, %rd68, %rd53;
	ld.shared.u32 	%r136, [%r128+4];
	ld.shared.u32 	%r137, [%r133+2044];
	mul.lo.s32 	%r138, %r137, %r136;
	cvt.s64.s32 	%rd55, %r138;
	add.s64 	%rd68, %rd54, %rd55;
	add.s32 	%r210, %r210, 2;
$L__BB1_19:
	and.b32  	%r139, %r2, 1;
	setp.eq.b32 	%p12, %r139, 1;
	@%p12 bra 	$L__BB1_21;
	shl.b32 	%r140, %r210, 2;
	add.s32 	%r141, %r14, %r140;
	ld.shared.u32 	%r142, [%r141];
	sub.s32 	%r143, %r2, %r210;
	shl.b32 	%r144, %r143, 2;
	mov.u32 	%r145, _ZZ18cudaEncodeResidualE6shared;
	add.s32 	%r146, %r145, %r144;
	ld.shared.u32 	%r147, [%r146+2048];
	mul.lo.s32 	%r148, %r147, %r142;
	cvt.s64.s32 	%rd56, %r148;
	add.s64 	%rd68, %rd68, %rd56;
$L__BB1_21:
	setp.lt.u32 	%p13, %r16, %r7;
	ld.shared.u32 	%r149, [%r15+4];
	ld.shared.u32 	%r150, [_ZZ18cudaEncodeResidualE6shared+2176];
	shr.s64 	%rd57, %rd68, %r150;
	cvt.u32.u64 	%r151, %rd57;
	sub.s32 	%r152, %r149, %r151;
	bar.sync 	0;
	add.s32 	%r153, %r203, %r2;
	not.b32 	%r154, %r153;
	add.s32 	%r155, %r53, %r154;
	min.s32 	%r43, %r155, %r8;
	setp.lt.s32 	%p14, %r6, %r43;
	shl.b32 	%r156, %r152, 1;
	shr.s32 	%r157, %r152, 31;
	xor.b32  	%r158, %r156, %r157;
	selp.b32 	%r159, %r158, 0, %p14;
	st.shared.u32 	[%r9], %r159;
	bar.sync 	0;
	mov.u32 	%r212, %r16;
	@%p13 bra 	$L__BB1_22;
	bra.uni 	$L__BB1_38;
$L__BB1_22:
	setp.lt.u32 	%p17, %r17, %r5;
	mov.u32 	%r213, %r17;
	@%p17 bra 	$L__BB1_26;
$L__BB1_23:
	setp.ge.u32 	%p18, %r4, %r213;
	@%p18 bra 	$L__BB1_25;
	mul.lo.s32 	%r165, %r213, %r5;
	shl.b32 	%r166, %r165, 2;
	add.s32 	%r167, %r9, %r166;
	ld.shared.u32 	%r168, [%r167];
	ld.shared.u32 	%r169, [%r9];
	add.s32 	%r170, %r169, %r168;
	st.shared.u32 	[%r9], %r170;
$L__BB1_25:
	bar.sync 	0;
	shr.u32 	%r213, %r213, 1;
	setp.ge.u32 	%p19, %r213, %r5;
	@%p19 bra 	$L__BB1_23;
$L__BB1_26:
	setp.lt.u32 	%p20, %r18, 2;
	@%p20 bra 	$L__BB1_31;
	mov.u32 	%r214, %r18;
$L__BB1_28:
	shr.u32 	%r49, %r214, 1;
	setp.le.u32 	%p21, %r49, %r19;
	@%p21 bra 	$L__BB1_30;
	shl.b32 	%r171, %r49, 2;
	add.s32 	%r172, %r9, %r171;
	ld.shared.u32 	%r173, [%r172];
	mul.lo.s32 	%r174, %r49, %r5;
	shl.b32 	%r175, %r174, 2;
	add.s32 	%r176, %r9, %r175;
	ld.shared.u32 	%r177, [%r176];
	add.s32 	%r178, %r177, %r173;
	add.s32 	%r179, %r176, %r171;
	ld.shared.u32 	%r180, [%r179];
	add.s32 	%r181, %r178, %r180;
	ld.shared.u32 	%r182, [%r9];
	add.s32 	%r183, %r181, %r182;
	st.shared.u32 	[%r9], %r183;
$L__BB1_30:
	setp.gt.u32 	%p22, %r214, 3;
	mov.u32 	%r214, %r49;
	@%p22 bra 	$L__BB1_28;
$L__BB1_31:
	setp.gt.u32 	%p23, %r6, 15;
	@%p23 bra 	$L__BB1_34;
	setp.gt.u32 	%p24, %r3, 7;
	mad.lo.s32 	%r184, %r43, %r6, %r43;
	ld.shared.u32 	%r185, [_ZZ18cudaEncodeResidualE6shared+1024];
	shr.s32 	%r186, %r43, 1;
	sub.s32 	%r187, %r185, %r186;
	shr.s32 	%r188, %r187, %r6;
	add.s32 	%r189, %r188, %r184;
	st.shared.u32 	[%r14], %r189;
	@%p24 bra 	$L__BB1_34;
	ld.shared.u32 	%r190, [%r10+-2048];
	ld.shared.u32 	%r191, [%r10+-2016];
	min.s32 	%r192, %r190, %r191;
	ld.shared.u32 	%r193, [%r10+-2032];
	min.s32 	%r194, %r192, %r193;
	ld.shared.u32 	%r195, [%r10+-2040];
	min.s32 	%r196, %r194, %r195;
	st.shared.u32 	[%r10+-2048], %r196;
$L__BB1_34:
	ld.shared.u32 	%r197, [_ZZ18cudaEncodeResidualE6shared];
	ld.shared.u32 	%r198, [_ZZ18cudaEncodeResidualE6shared+4];
	min.s32 	%r199, %r197, %r198;
	add.s32 	%r215, %r199, %r215;
	add.s32 	%r203, %r203, %r8;
	setp.lt.s32 	%p25, %r203, %r13;
	@%p25 bra 	$L__BB1_8;
$L__BB1_35:
	setp.ne.s32 	%p26, %r6, 0;
	@%p26 bra 	$L__BB1_37;
	mov.u32 	%r200, %nctaid.x;
	mad.lo.s32 	%r201, %r1, %r200, %r2;
	cvta.to.global.u64 	%rd58, %rd14;
	mul.wide.u32 	%rd59, %r201, 4;
	add.s64 	%rd60, %rd58, %rd59;
	st.global.u32 	[%rd60], %r215;
$L__BB1_37:
	ret;
$L__BB1_38:
	setp.ge.u32 	%p15, %r3, %r212;
	@%p15 bra 	$L__BB1_40;
	shl.b32 	%r160, %r212, 2;
	add.s32 	%r161, %r9, %r160;
	ld.shared.u32 	%r162, [%r161];
	ld.shared.u32 	%r163, [%r9];
	add.s32 	%r164, %r163, %r162;
	st.shared.u32 	[%r9], %r164;
$L__BB1_40:
	bar.sync 	0;
	shr.u32 	%r212, %r212, 1;
	setp.lt.u32 	%p16, %r212, %r7;
	@%p16 bra 	$L__BB1_22;
	bra.uni 	$L__BB1_38;

}


// ===== COMPILED SASS (sm_100) =====

	.target	sm_100

	.elftype	@"ET_EXEC"


//--------------------- .note.nv.tkinfo           --------------------------
	.section	.note.nv.tkinfo,"",@"SHT_NOTE"
	.sectionflags	@"SHF_NOTE_NV_TKINFO"
	.tkinfo
        /*0018*/ 	.word	0x00000002
        /*0030*/ 	.string	""
        /*0030*/ 	.string	"ptxas"
        /*0030*/ 	.string	"Cuda compilation tools, release 13.0, V13.0.88"
        /*0030*/ 	.string	"Build cuda_13.0.r13.0/compiler.36424714_0"
        /*0030*/ 	.string	"-arch sm_100 -m 64 "



//--------------------- .note.nv.cuinfo           --------------------------
	.section	.note.nv.cuinfo,"",@"SHT_NOTE"
	.sectionflags	@"SHF_NOTE_NV_CUINFO"
        /*0018*/ 	.short	0x0002
        /*001a*/ 	.short	0x0064
        /*001c*/ 	.short	0x0082
	.zero		2


//--------------------- .nv.info                  --------------------------
	.section	.nv.info,"",@"SHT_CUDA_INFO"
	.align	4


	//----- nvinfo : EIATTR_REGCOUNT
	.align		4
        /*0000*/ 	.byte	0x04, 0x2f
        /*0002*/ 	.short	(.L_1 - .L_0)
	.align		4
.L_0:
        /*0004*/ 	.word	index@(cudaComputeAutocor)
        /*0008*/ 	.word	0x00000012


	//----- nvinfo : EIATTR_FRAME_SIZE
	.align		4
.L_1:
        /*000c*/ 	.byte	0x04, 0x11
        /*000e*/ 	.short	(.L_3 - .L_2)
	.align		4
.L_2:
        /*0010*/ 	.word	index@(cudaComputeAutocor)
        /*0014*/ 	.word	0x00000000


	//----- nvinfo : EIATTR_REGCOUNT
	.align		4
.L_3:
        /*0018*/ 	.byte	0x04, 0x2f
        /*001a*/ 	.short	(.L_5 - .L_4)
	.align		4
.L_4:
        /*001c*/ 	.word	index@(cudaEncodeResidual)
        /*0020*/ 	.word	0x0000001e


	//----- nvinfo : EIATTR_FRAME_SIZE
	.align		4
.L_5:
        /*0024*/ 	.byte	0x04, 0x11
        /*0026*/ 	.short	(.L_7 - .L_6)
	.align		4
.L_6:
        /*0028*/ 	.word	index@(cudaEncodeResidual)
        /*002c*/ 	.word	0x00000000


	//----- nvinfo : EIATTR_MIN_STACK_SIZE
	.align		4
.L_7:
        /*0030*/ 	.byte	0x04, 0x12
        /*0032*/ 	.short	(.L_9 - .L_8)
	.align		4
.L_8:
        /*0034*/ 	.word	index@(cudaEncodeResidual)
        /*0038*/ 	.word	0x00000000


	//----- nvinfo : EIATTR_MIN_STACK_SIZE
	.align		4
.L_9:
        /*003c*/ 	.byte	0x04, 0x12
        /*003e*/ 	.short	(.L_11 - .L_10)
	.align		4
.L_10:
        /*0040*/ 	.word	index@(cudaComputeAutocor)
        /*0044*/ 	.word	0x00000000
.L_11:


//--------------------- .nv.compat                --------------------------
	.section	.nv.compat,"",@"SHT_CUDA_COMPAT_INFO"
	.align	4
        /*0000*/ 	.byte	0x02, 0x09, 0x00, 0x00, 0x02, 0x02, 0x01, 0x00, 0x02, 0x05, 0x05, 0x00, 0x03, 0x07, 0x01, 0x01
        /*0010*/ 	.byte	0x02, 0x03, 0x00, 0x00, 0x02, 0x06, 0x01, 0x00, 0x04, 0x0b, 0x08, 0x00, 0x09, 0x00, 0x00, 0x00
        /*0020*/ 	.byte	0x00, 0x00, 0x00, 0x00


//--------------------- .nv.info.cudaEncodeResidual --------------------------
	.section	.nv.info.cudaEncodeResidual,"",@"SHT_CUDA_INFO"
	.sectionflags	@""
	.align	4


	//----- nvinfo : EIATTR_CUDA_API_VERSION
	.align		4
        /*0000*/ 	.byte	0x04, 0x37
        /*0002*/ 	.short	(.L_13 - .L_12)
.L_12:
        /*0004*/ 	.word	0x00000082


	//----- nvinfo : EIATTR_KPARAM_INFO
	.align		4
.L_13:
        /*0008*/ 	.byte	0x04, 0x17
        /*000a*/ 	.short	(.L_15 - .L_14)
.L_14:
        /*000c*/ 	.word	0x00000000
        /*0010*/ 	.short	0x0005
        /*0012*/ 	.short	0x0024
        /*0014*/ 	.byte	0x00, 0xf0, 0x11, 0x00


	//----- nvinfo : EIATTR_KPARAM_INFO
	.align		4
.L_15:
        /*0018*/ 	.byte	0x04, 0x17
        /*001a*/ 	.short	(.L_17 - .L_16)
.L_16:
        /*001c*/ 	.word	0x00000000
        /*0020*/ 	.short	0x0004
        /*0022*/ 	.short	0x0020
        /*0024*/ 	.byte	0x00, 0xf0, 0x11, 0x00


	//----- nvinfo : EIATTR_KPARAM_INFO
	.align		4
.L_17:
        /*0028*/ 	.byte	0x04, 0x17
        /*002a*/ 	.short	(.L_19 - .L_18)
.L_18:
        /*002c*/ 	.word	0x00000000
        /*0030*/ 	.short	0x0003
        /*0032*/ 	.short	0x0018
        /*0034*/ 	.byte	0x00, 0xf5, 0x21, 0x00


	//----- nvinfo : EIATTR_KPARAM_INFO
	.align		4
.L_19:
        /*0038*/ 	.byte	0x04, 0x17
        /*003a*/ 	.short	(.L_21 - .L_20)
.L_20:
        /*003c*/ 	.word	0x00000000
        /*0040*/ 	.short	0x0002
        /*0042*/ 	.short	0x0010
        /*0044*/ 	.byte	0x00, 0xf5, 0x21, 0x00


	//----- nvinfo : EIATTR_KPARAM_INFO
	.align		4
.L_21:
        /*0048*/ 	.byte	0x04, 0x17
        /*004a*/ 	.short	(.L_23 - .L_22)
.L_22:
        /*004c*/ 	.word	0x00000000
        /*0050*/ 	.short	0x0001
        /*0052*/ 	.short	0x0008
        /*0054*/ 	.byte	0x00, 0xf5, 0x21, 0x00


	//----- nvinfo : EIATTR_KPARAM_INFO
	.align		4
.L_23:
        /*0058*/ 	.byte	0x04, 0x17
        /*005a*/ 	.short	(.L_25 - .L_24)
.L_24:
        /*005c*/ 	.word	0x00000000
        /*0060*/ 	.short	0x0000
        /*0062*/ 	.short	0x0000
        /*0064*/ 	.byte	0x00, 0xf5, 0x21, 0x00


	//----- nvinfo : EIATTR_SPARSE_MMA_MASK
	.align		4
.L_25:
        /*0068*/ 	.byte	0x03, 0x50
        /*006a*/ 	.short	0x0000


	//----- nvinfo : EIATTR_MAXREG_COUNT
	.align		4
        /*006c*/ 	.byte	0x03, 0x1b
        /*006e*/ 	.short	0x00ff


	//----- nvinfo : EIATTR_NUM_BARRIERS
	.align		4
        /*0070*/ 	.byte	0x02, 0x4c
        /*0072*/ 	.byte	0x01
	.zero		1


	//----- nvinfo : EIATTR_MERCURY_ISA_VERSION
	.align		4
        /*0074*/ 	.byte	0x03, 0x5f
        /*0076*/ 	.short	0x0101


	//----- nvinfo : EIATTR_VRC_CTA_INIT_COUNT
	.align		4
        /*0078*/ 	.byte	0x02, 0x4a
	.zero		1
	.zero		1


	//----- nvinfo : EIATTR_EXIT_INSTR_OFFSETS
	.align		4
        /*007c*/ 	.byte	0x04, 0x1c
        /*007e*/ 	.short	(.L_27 - .L_26)


	//   ....[0]....
.L_26:
        /*0080*/ 	.word	0x000012b0


	//   ....[1]....
        /*0084*/ 	.word	0x00001330


	//----- nvinfo : EIATTR_CRS_STACK_SIZE
	.align		4
.L_27:
        /*0088*/ 	.byte	0x04, 0x1e
        /*008a*/ 	.short	(.L_29 - .L_28)
.L_28:
        /*008c*/ 	.word	0x00000000


	//----- nvinfo : EIATTR_CBANK_PARAM_SIZE
	.align		4
.L_29:
        /*0090*/ 	.byte	0x03, 0x19
        /*0092*/ 	.short	0x0028


	//----- nvinfo : EIATTR_PARAM_CBANK
	.align		4
        /*0094*/ 	.byte	0x04, 0x0a
        /*0096*/ 	.short	(.L_31 - .L_30)
	.align		4
.L_30:
        /*0098*/ 	.word	index@(.nv.constant0.cudaEncodeResidual)
        /*009c*/ 	.short	0x0380
        /*009e*/ 	.short	0x0028


	//----- nvinfo : EIATTR_SW_WAR
	.align		4
.L_31:
        /*00a0*/ 	.byte	0x04, 0x36
        /*00a2*/ 	.short	(.L_33 - .L_32)
.L_32:
        /*00a4*/ 	.word	0x00000008
.L_33:


//--------------------- .nv.info.cudaComputeAutocor --------------------------
	.section	.nv.info.cudaComputeAutocor,"",@"SHT_CUDA_INFO"
	.sectionflags	@""
	.align	4


	//----- nvinfo : EIATTR_CUDA_API_VERSION
	.align		4
        /*0000*/ 	.byte	0x04, 0x37
        /*0002*/ 	.short	(.L_35 - .L_34)
.L_34:
        /*0004*/ 	.word	0x00000082


	//----- nvinfo : EIATTR_KPARAM_INFO
	.align		4
.L_35:
        /*0008*/ 	.byte	0x04, 0x17
        /*000a*/ 	.short	(.L_37 - .L_36)
.L_36:
        /*000c*/ 	.word	0x00000000
        /*0010*/ 	.short	0x0005
        /*0012*/ 	.short	0x0020
        /*0014*/ 	.byte	0x00, 0xf0, 0x11, 0x00


	//----- nvinfo : EIATTR_KPARAM_INFO
	.align		4
.L_37:
        /*0018*/ 	.byte	0x04, 0x17
        /*001a*/ 	.short	(.L_39 - .L_38)
.L_38:
        /*001c*/ 	.word	0x00000000
        /*0020*/ 	.short	0x0004
        /*0022*/ 	.short	0x001c
        /*0024*/ 	.byte	0x00, 0xf0, 0x11, 0x00


	//----- nvinfo : EIATTR_KPARAM_INFO
	.align		4
.L_39:
        /*0028*/ 	.byte	0x04, 0x17
        /*002a*/ 	.short	(.L_41 - .L_40)
.L_40:
        /*002c*/ 	.word	0x00000000
        /*0030*/ 	.short	0x0003
        /*0032*/ 	.short	0x0018
        /*0034*/ 	.byte	0x00, 0xf0, 0x11, 0x00


	//----- nvinfo : EIATTR_KPARAM_INFO
	.align		4
.L_41:
        /*0038*/ 	.byte	0x04, 0x17
        /*003a*/ 	.short	(.L_43 - .L_42)
.L_42:
        /*003c*/ 	.word	0x00000000
        /*0040*/ 	.short	0x0002
        /*0042*/ 	.short	0x0010
        /*0044*/ 	.byte	0x00, 0xf5, 0x21, 0x00


	//----- nvinfo : EIATTR_KPARAM_INFO
	.align		4
.L_43:
        /*0048*/ 	.byte	0x04, 0x17
        /*004a*/ 	.short	(.L_45 - .L_44)
.L_44:
        /*004c*/ 	.word	0x00000000
        /*0050*/ 	.short	0x0001
        /*0052*/ 	.short	0x0008
        /*0054*/ 	.byte	0x00, 0xf5, 0x21, 0x00


	//----- nvinfo : EIATTR_KPARAM_INFO
	.align		4
.L_45:
        /*0058*/ 	.byte	0x04, 0x17
        /*005a*/ 	.short	(.L_47 - .L_46)
.L_46:
        /*005c*/ 	.word	0x00000000
        /*0060*/ 	.short	0x0000
        /*0062*/ 	.short	0x0000
        /*0064*/ 	.byte	0x00, 0xf5, 0x21, 0x00


	//----- nvinfo : EIATTR_SPARSE_MMA_MASK
	.align		4
.L_47:
        /*0068*/ 	.byte	0x03, 0x50
        /*006a*/ 	.short	0x0000


	//----- nvinfo : EIATTR_MAXREG_COUNT
	.align		4
        /*006c*/ 	.byte	0x03, 0x1b
        /*006e*/ 	.short	0x00ff


	//----- nvinfo : EIATTR_NUM_BARRIERS
	.align		4
        /*0070*/ 	.byte	0x02, 0x4c
        /*0072*/ 	.byte	0x01
	.zero		1


	//----- nvinfo : EIATTR_MERCURY_ISA_VERSION
	.align		4
        /*0074*/ 	.byte	0x03, 0x5f
        /*0076*/ 	.short	0x0101


	//----- nvinfo : EIATTR_VRC_CTA_INIT_COUNT
	.align		4
        /*0078*/ 	.byte	0x02, 0x4a
	.zero		1
	.zero		1


	//----- nvinfo : EIATTR_EXIT_INSTR_OFFSETS
	.align		4
        /*007c*/ 	.byte	0x04, 0x1c
        /*007e*/ 	.short	(.L_49 - .L_48)


	//   ....[0]....
.L_48:
        /*0080*/ 	.word	0x00000460


	//   ....[1]....
        /*0084*/ 	.word	0x00000520


	//----- nvinfo : EIATTR_CBANK_PARAM_SIZE
	.align		4
.L_49:
        /*0088*/ 	.byte	0x03, 0x19
        /*008a*/ 	.short	0x0024


	//----- nvinfo : EIATTR_PARAM_CBANK
	.align		4
        /*008c*/ 	.byte	0x04, 0x0a
        /*008e*/ 	.short	(.L_51 - .L_50)
	.align		4
.L_50:
        /*0090*/ 	.word	index@(.nv.constant0.cudaComputeAutocor)
        /*0094*/ 	.short	0x0380
        /*0096*/ 	.short	0x0024


	//----- nvinfo : EIATTR_SW_WAR
	.align		4
.L_51:
        /*0098*/ 	.byte	0x04, 0x36
        /*009a*/ 	.short	(.L_53 - .L_52)
.L_52:
        /*009c*/ 	.word	0x00000008
.L_53:


//--------------------- .nv.callgraph             --------------------------
	.section	.nv.callgraph,"",@"SHT_CUDA_CALLGRAPH"
	.align	4
	.sectionentsize	8
	.align		4
        /*0000*/ 	.word	0x00000000
	.align		4
        /*0004*/ 	.word	0xffffffff
	.align		4
        /*0008*/ 	.word	0x00000000
	.align		4
        /*000c*/ 	.word	0xfffffffe
	.align		4
        /*0010*/ 	.word	0x00000000
	.align		4
        /*0014*/ 	.word	0xfffffffd
	.align		4
        /*0018*/ 	.word	0x00000000
	.align		4
        /*001c*/ 	.word	0xfffffffc


//--------------------- .text.cudaEncodeResidual  --------------------------
	.section	.text.cudaEncodeResidual,"ax",@progbits
	.align	128
        .global         cudaEncodeResidual
        .type           cudaEncodeResidual,@function
        .size           cudaEncodeResidual,(.L_x_27 - cudaEncodeResidual)
        .other          cudaEncodeResidual,@"STO_CUDA_ENTRY STV_DEFAULT"
cudaEncodeResidual:
.text.cudaEncodeResidual:
[----:B------:R-:W-:Y:S01]  /*0000*/  LDC R1, c[0x0][0x37c] ;  /* 0x0000df00ff017b82 */ /* 0x000fe20000000800 */
[----:B------:R-:W0:Y:S07]  /*0010*/  S2R R0, SR_TID.Y ;  /* 0x0000000000007919 */ /* 0x000e2e0000002200 */
[----:B------:R-:W1:Y:S01]  /*0020*/  S2UR UR5, SR_CgaCtaId ;  /* 0x00000000000579c3 */ /* 0x000e620000008800 */
[----:B------:R-:W2:Y:S01]  /*0030*/  LDCU UR23, c[0x0][0x360] ;  /* 0x00006c00ff1777ac */ /* 0x000ea20008000800 */
[----:B------:R-:W-:Y:S01]  /*0040*/  BSSY.RECONVERGENT B0, `(.L_x_0) ;  /* 0x000001c000007945 */ /* 0x000fe20003800200 */
[----:B------:R-:W2:Y:S01]  /*0050*/  S2R R3, SR_TID.X ;  /* 0x0000000000037919 */ /* 0x000ea20000002100 */
[----:B------:R-:W-:Y:S01]  /*0060*/  UMOV UR4, 0x400 ;  /* 0x0000040000047882 */ /* 0x000fe20000000000 */
[----:B------:R-:W3:Y:S03]  /*0070*/  LDCU.64 UR12, c[0x0][0x358] ;  /* 0x00006b00ff0c77ac */ /* 0x000ee60008000a00 */
[----:B------:R-:W4:Y:S01]  /*0080*/  S2UR UR21, SR_CTAID.Y ;  /* 0x00000000001579c3 */ /* 0x000f220000002600 */
[----:B------:R-:W2:Y:S07]  /*0090*/  LDCU UR24, c[0x0][0x364] ;  /* 0x00006c80ff1877ac */ /* 0x000eae0008000800 */
[----:B------:R-:W3:Y:S01]  /*00a0*/  S2UR UR22, SR_CTAID.X ;  /* 0x00000000001679c3 */ /* 0x000ee20000002500 */
[----:B-1----:R-:W-:Y:S01]  /*00b0*/  ULEA UR5, UR5, UR4, 0x18 ;  /* 0x0000000405057291 */ /* 0x002fe2000f8ec0ff */
[C---:B0-----:R-:W-:Y:S01]  /*00c0*/  ISETP.NE.AND P0, PT, R0.reuse, RZ, PT ;  /* 0x000000ff0000720c */ /* 0x041fe20003f05270 */
[----:B--2---:R-:W-:-:S04]  /*00d0*/  IMAD R2, R0, UR23, R3 ;  /* 0x0000001700027c24 */ /* 0x004fc8000f8e0203 */
[----:B------:R-:W-:Y:S02]  /*00e0*/  LEA R5, R3, UR5, 0x2 ;  /* 0x0000000503057c11 */ /* 0x000fe4000f8e10ff */
[----:B------:R-:W-:-:S05]  /*00f0*/  LEA R4, R2, UR5, 0x2 ;  /* 0x0000000502047c11 */ /* 0x000fca000f8e10ff */
[----:B------:R0:W-:Y:S01]  /*0100*/  STS [R4+0x400], RZ ;  /* 0x000400ff04007388 */ /* 0x0001e20000000800 */
[----:B------:R-:W-:Y:S01]  /*0110*/  VIADD R6, R4, 0x400 ;  /* 0x0000040004067836 */ /* 0x000fe20000000000 */
[----:B---34-:R-:W-:Y:S06]  /*0120*/  @P0 BRA `(.L_x_1) ;  /* 0x0000000000340947 */ /* 0x018fec0003800000 */
[----:B------:R-:W-:Y:S01]  /*0130*/  ISETP.GT.U32.AND P0, PT, R3, UR22, PT ;  /* 0x0000001603007c0c */ /* 0x000fe2000bf04070 */
[----:B------:R-:W-:Y:S01]  /*0140*/  BSSY.RECONVERGENT B1, `(.L_x_2) ;  /* 0x000000a000017945 */ /* 0x000fe20003800200 */
[----:B------:R-:W-:-:S11]  /*0150*/  IMAD.MOV.U32 R8, RZ, RZ, RZ ;  /* 0x000000ffff087224 */ /* 0x000fd600078e00ff */
[----:B------:R-:W-:Y:S05]  /*0160*/  @P0 BRA `(.L_x_3) ;  /* 0x00000000001c0947 */ /* 0x000fea0003800000 */
[----:B------:R-:W1:Y:S01]  /*0170*/  LDC.64 R8, c[0x0][0x390] ;  /* 0x0000e400ff087b82 */ /* 0x000e620000000a00 */
[----:B------:R-:W-:Y:S02]  /*0180*/  IMAD.U32 R10, RZ, RZ, UR22 ;  /* 0x00000016ff0a7e24 */ /* 0x000fe4000f8e00ff */
[----:B------:R-:W-:Y:S02]  /*0190*/  IMAD.U32 R12, RZ, RZ, UR21 ;  /* 0x00000015ff0c7e24 */ /* 0x000fe4000f8e00ff */
[----:B------:R-:W-:-:S04]  /*01a0*/  IMAD R7, R10, 0x20, R3 ;  /* 0x000000200a077824 */ /* 0x000fc800078e0203 */
[----:B------:R-:W-:-:S04]  /*01b0*/  IMAD R7, R12, 0x400, R7 ;  /* 0x000004000c077824 */ /* 0x000fc800078e0207 */
[----:B-1----:R-:W-:-:S06]  /*01c0*/  IMAD.WIDE.U32 R8, R7, 0x4, R8 ;  /* 0x0000000407087825 */ /* 0x002fcc00078e0008 */
[----:B------:R1:W5:Y:S02]  /*01d0*/  LDG.E R8, desc[UR12][R8.64] ;  /* 0x0000000c08087981 */ /* 0x000364000c1e1900 */
.L_x_3:
[----:B------:R-:W-:Y:S05]  /*01e0*/  BSYNC.RECONVERGENT B1 ;  /* 0x0000000000017941 */ /* 0x000fea0003800200 */
.L_x_2:
[----:B-----5:R2:W-:Y:S02]  /*01f0*/  STS [R5+0x800], R8 ;  /* 0x0008000805007388 */ /* 0x0205e40000000800 */
.L_x_1:
[----:B------:R-:W-:Y:S05]  /*0200*/  BSYNC.RECONVERGENT B0 ;  /* 0x0000000000007941 */ /* 0x000fea0003800200 */
.L_x_0:
[----:B------:R-:W-:Y:S01]  /*0210*/  ISETP.NE.AND P0, PT, R2, RZ, PT ;  /* 0x000000ff0200720c */ /* 0x000fe20003f05270 */
[----:B------:R-:W-:Y:S01]  /*0220*/  IMAD.U32 R7, RZ, RZ, UR21 ;  /* 0x00000015ff077e24 */ /* 0x000fe2000f8e00ff */
[----:B------:R-:W3:Y:S11]  /*0230*/  LDCU UR6, c[0x0][0x3a0] ;  /* 0x00007400ff0677ac */ /* 0x000ef60008000800 */
[----:B-12---:R-:W1:Y:S01]  /*0240*/  @!P0 LDC.64 R8, c[0x0][0x398] ;  /* 0x0000e600ff088b82 */ /* 0x006e620000000a00 */
[----:B------:R-:W-:-:S05]  /*0250*/  @!P0 LEA R7, R7, UR22, 0x5 ;  /* 0x0000001607078c11 */ /* 0x000fca000f8e28ff */
[----:B-1----:R-:W-:-:S06]  /*0260*/  @!P0 IMAD.WIDE.U32 R8, R7, 0x4, R8 ;  /* 0x0000000407088825 */ /* 0x002fcc00078e0008 */
[----:B------:R-:W2:Y:S01]  /*0270*/  @!P0 LDG.E R8, desc[UR12][R8.64] ;  /* 0x0000000c08088981 */ /* 0x000ea2000c1e1900 */
[----:B------:R-:W-:Y:S01]  /*0280*/  ULOP3.LUT UR4, URZ, UR22, URZ, 0x33, !UPT ;  /* 0x00000016ff047292 */ /* 0x000fe2000f8e33ff */
[----:B------:R-:W-:-:S03]  /*0290*/  IMAD.MOV.U32 R7, RZ, RZ, RZ ;  /* 0x000000ffff077224 */ /* 0x000fc600078e00ff */
[----:B---3--:R-:W-:-:S04]  /*02a0*/  UIADD3 UR6, UPT, UPT, UR4, UR6, URZ ;  /* 0x0000000604067290 */ /* 0x008fc8000fffe0ff */
[----:B------:R-:W-:Y:S01]  /*02b0*/  UISETP.GE.AND UP0, UPT, UR6, 0x1, UPT ;  /* 0x000000010600788c */ /* 0x000fe2000bf06270 */
[----:B--2---:R1:W-:Y:S01]  /*02c0*/  @!P0 STS [UR5+0x880], R8 ;  /* 0x00088008ff008988 */ /* 0x0043e20008000805 */
[----:B------:R-:W-:Y:S07]  /*02d0*/  BAR.SYNC.DEFER_BLOCKING 0x0 ;  /* 0x0000000000007b1d */ /* 0x000fee0000010000 */
[----:B------:R-:W-:Y:S05]  /*02e0*/  BRA.U !UP0, `(.L_x_4) ;  /* 0x0000000d08ec7547 */ /* 0x000fea000b800000 */
[----:B------:R-:W-:Y:S02]  /*02f0*/  UIADD3 UR14, UPT, UPT, UR22, 0x1, URZ ;  /* 0x00000001160e7890 */ /* 0x000fe4000fffe0ff */
[----:B------:R-:W-:Y:S01]  /*0300*/  IMAD.U32 R11, RZ, RZ, UR22 ;  /* 0x00000016ff0b7e24 */ /* 0x000fe2000f8e00ff */
[----:B------:R-:W-:Y:S01]  /*0310*/  ULEA UR4, UR22, UR5, 0x2 ;  /* 0x0000000516047291 */ /* 0x000fe2000f8e10ff */
[----:B-1----:R-:W-:Y:S01]  /*0320*/  VIMNMX.U32 R8, PT, PT, R3, R0, !PT ;  /* 0x0000000003087248 */ /* 0x002fe20007fe0000 */
[----:B------:R-:W-:Y:S01]  /*0330*/  UISETP.LT.U32.AND UP0, UPT, UR23, UR24, UPT ;  /* 0x000000181700728c */ /* 0x000fe2000bf01070 */
[----:B------:R-:W-:Y:S01]  /*0340*/  VIADD R9, R4, 0x10 ;  /* 0x0000001004097836 */ /* 0x000fe20000000000 */
[----:B------:R-:W-:Y:S01]  /*0350*/  UIADD3 UR8, UPT, UPT, UR24, -0x1, URZ ;  /* 0xffffffff18087890 */ /* 0x000fe2000fffe0ff */
[----:B------:R-:W-:Y:S01]  /*0360*/  IMAD.MOV.U32 R7, RZ, RZ, RZ ;  /* 0x000000ffff077224 */ /* 0x000fe200078e00ff */
[----:B------:R-:W-:Y:S01]  /*0370*/  ULOP3.LUT UR19, UR14, 0x7ffffff8, URZ, 0xc0, !UPT ;  /* 0x7ffffff80e137892 */ /* 0x000fe2000f8ec0ff */
[----:B------:R-:W-:Y:S01]  /*0380*/  IMAD R10, R11, 0x4, R4 ;  /* 0x000000040b0a7824 */ /* 0x000fe200078e0204 */
[----:B------:R-:W-:-:S02]  /*0390*/  UIADD3 UR7, UPT, UPT, UR4, 0x800, URZ ;  /* 0x0000080004077890 */ /* 0x000fc4000fffe0ff */
[----:B------:R-:W-:Y:S02]  /*03a0*/  USHF.R.U32.HI UR15, URZ, 0x1, UR23 ;  /* 0x00000001ff0f7899 */ /* 0x000fe40008011617 */
[----:B------:R-:W-:Y:S02]  /*03b0*/  USHF.R.U32.HI UR16, URZ, 0x1, UR24 ;  /* 0x00000001ff107899 */ /* 0x000fe40008011618 */
[----:B------:R-:W-:Y:S02]  /*03c0*/  ULOP3.LUT UR20, UR21, 0x3, URZ, 0xc0, !UPT ;  /* 0x0000000315147892 */ /* 0x000fe4000f8ec0ff */
[----:B------:R-:W-:Y:S02]  /*03d0*/  USEL UR17, UR23, UR24, UP0 ;  /* 0x0000001817117287 */ /* 0x000fe40008000000 */
[----:B------:R-:W-:Y:S02]  /*03e0*/  ULOP3.LUT UR18, UR14, 0x7, URZ, 0xc0, !UPT ;  /* 0x000000070e127892 */ /* 0x000fe4000f8ec0ff */
[----:B------:R-:W-:-:S02]  /*03f0*/  UIMAD UR10, UR23, UR8, URZ ;  /* 0x00000008170a72a4 */ /* 0x000fc4000f8e02ff */
[----:B------:R-:W-:Y:S01]  /*0400*/  UIADD3 UR11, UPT, UPT, -UR19, URZ, URZ ;  /* 0x000000ff130b7290 */ /* 0x000fe2000fffe1ff */
[----:B------:R-:W-:-:S11]  /*0410*/  UMOV UR4, URZ ;  /* 0x000000ff00047c82 */ /* 0x000fd60008000000 */
.L_x_20:
[----:B-1----:R-:W1:Y:S01]  /*0420*/  LDC R11, c[0x0][0x3a0] ;  /* 0x0000e800ff0b7b82 */ /* 0x002e620000000800 */
[----:B------:R-:W-:Y:S02]  /*0430*/  VIADD R14, R2, UR4 ;  /* 0x00000004020e7c36 */ /* 0x000fe40008000000 */
[----:B------:R-:W-:-:S03]  /*0440*/  IMAD.MOV.U32 R17, RZ, RZ, RZ ;  /* 0x000000ffff117224 */ /* 0x000fc600078e00ff */
[----:B-1----:R-:W-:-:S13]  /*0450*/  ISETP.GE.AND P0, PT, R14, R11, PT ;  /* 0x0000000b0e00720c */ /* 0x002fda0003f06270 */
[----:B------:R-:W1:Y:S08]  /*0460*/  @!P0 LDC R15, c[0x0][0x3a4] ;  /* 0x0000e900ff0f8b82 */ /* 0x000e700000000800 */
[----:B------:R-:W2:Y:S01]  /*0470*/  @!P0 LDC.64 R12, c[0x0][0x388] ;  /* 0x0000e200ff0c8b82 */ /* 0x000ea20000000a00 */
[----:B-1----:R-:W-:-:S04]  /*0480*/  @!P0 IMAD R15, R15, UR20, R14 ;  /* 0x000000140f0f8c24 */ /* 0x002fc8000f8e020e */
[----:B--2---:R-:W-:-:S05]  /*0490*/  @!P0 IMAD.WIDE R14, R15, 0x4, R12 ;  /* 0x000000040f0e8825 */ /* 0x004fca00078e020c */
[----:B------:R-:W2:Y:S01]  /*04a0*/  @!P0 LDG.E R17, desc[UR12][R14.64] ;  /* 0x0000000c0e118981 */ /* 0x000ea2000c1e1900 */
[----:B------:R-:W-:Y:S01]  /*04b0*/  UISETP.GE.U32.AND UP0, UPT, UR22, 0x7, UPT ;  /* 0x000000071600788c */ /* 0x000fe2000bf06070 */
[----:B------:R-:W-:Y:S01]  /*04c0*/  IMAD.MOV.U32 R19, RZ, RZ, RZ ;  /* 0x000000ffff137224 */ /* 0x000fe200078e00ff */
[----:B------:R-:W-:Y:S01]  /*04d0*/  CS2R R12, SRZ ;  /* 0x00000000000c7805 */ /* 0x000fe2000001ff00 */
[----:B--2---:R1:W-:Y:S01]  /*04e0*/  STS [R4], R17 ;  /* 0x0000001104007388 */ /* 0x0043e20000000800 */
[----:B------:R-:W-:Y:S06]  /*04f0*/  BAR.SYNC.DEFER_BLOCKING 0x0 ;  /* 0x0000000000007b1d */ /* 0x000fec0000010000 */
[----:B------:R-:W-:Y:S05]  /*0500*/  BRA.U !UP0, `(.L_x_5) ;  /* 0x0000000108cc7547 */ /* 0x000fea000b800000 */
[----:B------:R-:W-:Y:S01]  /*0510*/  IMAD.MOV.U32 R19, RZ, RZ, RZ ;  /* 0x000000ffff137224 */ /* 0x000fe200078e00ff */
[----:B------:R-:W-:Y:S01]  /*0520*/  UMOV UR8, UR11 ;  /* 0x0000000b00087c82 */ /* 0x000fe20008000000 */
[----:B------:R-:W-:Y:S01]  /*0530*/  IMAD.MOV.U32 R12, RZ, RZ, RZ ;  /* 0x000000ffff0c7224 */ /* 0x000fe200078e00ff */
[----:B------:R-:W-:Y:S01]  /*0540*/  UMOV UR9, UR7 ;  /* 0x0000000700097c82 */ /* 0x000fe20008000000 */
[----:B------:R-:W-:-:S07]  /*0550*/  IMAD.MOV.U32 R14, RZ, RZ, R9 ;  /* 0x000000ffff0e7224 */ /* 0x000fce00078e0009 */
.L_x_6:
[----:B------:R-:W-:Y:S01]  /*0560*/  LDS R22, [R14+-0x10] ;  /* 0xfffff0000e167984 */ /* 0x000fe20000000800 */
[----:B------:R-:W-:-:S03]  /*0570*/  UIADD3 UR8, UPT, UPT, UR8, 0x8, URZ ;  /* 0x0000000808087890 */ /* 0x000fc6000fffe0ff */
[----:B------:R-:W2:Y:S01]  /*0580*/  LDS R13, [UR9] ;  /* 0x00000009ff0d7984 */ /* 0x000ea20008000800 */
[----:B------:R-:W-:-:S03]  /*0590*/  UISETP.NE.AND UP0, UPT, UR8, URZ, UPT ;  /* 0x000000ff0800728c */ /* 0x000fc6000bf05270 */
[----:B------:R-:W-:Y:S04]  /*05a0*/  LDS R15, [R14+-0x8] ;  /* 0xfffff8000e0f7984 */ /* 0x000fe80000000800 */
[----:B------:R-:W3:Y:S04]  /*05b0*/  LDS R26, [UR9+-0x8] ;  /* 0xfffff809ff1a7984 */ /* 0x000ee80008000800 */
[----:B------:R-:W-:Y:S04]  /*05c0*/  LDS R25, [R14+-0xc] ;  /* 0xfffff4000e197984 */ /* 0x000fe80000000800 */
[----:B------:R-:W4:Y:S04]  /*05d0*/  LDS R16, [UR9+-0x4] ;  /* 0xfffffc09ff107984 */ /* 0x000f280008000800 */
[----:B------:R-:W-:Y:S04]  /*05e0*/  LDS R23, [R14+-0x4] ;  /* 0xfffffc000e177984 */ /* 0x000fe80000000800 */
[----:B------:R-:W5:Y:S04]  /*05f0*/  LDS R24, [UR9+-0xc] ;  /* 0xfffff409ff187984 */ /* 0x000f680008000800 */
[----:B------:R-:W-:Y:S04]  /*0600*/  LDS R20, [R14] ;  /* 0x000000000e147984 */ /* 0x000fe80000000800 */
[----:B------:R-:W0:Y:S04]  /*0610*/  LDS R21, [UR9+-0x10] ;  /* 0xfffff009ff157984 */ /* 0x000e280008000800 */
[----:B------:R-:W-:Y:S04]  /*0620*/  LDS R18, [R14+0x4] ;  /* 0x000004000e127984 */ /* 0x000fe80000000800 */
[----:B-1----:R-:W1:Y:S01]  /*0630*/  LDS R17, [UR9+-0x14] ;  /* 0xffffec09ff117984 */ /* 0x002e620008000800 */
[----:B--2---:R-:W-:-:S05]  /*0640*/  IMAD R22, R22, R13, RZ ;  /* 0x0000000d16167224 */ /* 0x004fca00078e02ff */
[----:B------:R-:W-:Y:S01]  /*0650*/  SHF.R.S32.HI R27, RZ, 0x1f, R22 ;  /* 0x0000001fff1b7819 */ /* 0x000fe20000011416 */
[----:B---3--:R-:W-:Y:S02]  /*0660*/  IMAD R13, R15, R26, RZ ;  /* 0x0000001a0f0d7224 */ /* 0x008fe400078e02ff */
[----:B------:R-:W-:Y:S01]  /*0670*/  LDS R15, [UR9+-0x18] ;  /* 0xffffe809ff0f7984 */ /* 0x000fe20008000800 */
[----:B----4-:R-:W-:-:S03]  /*0680*/  IMAD R25, R25, R16, RZ ;  /* 0x0000001019197224 */ /* 0x010fc600078e02ff */
[----:B------:R-:W2:Y:S02]  /*0690*/  LDS R16, [R14+0x8] ;  /* 0x000008000e107984 */ /* 0x000ea40000000800 */
[----:B------:R-:W-:Y:S02]  /*06a0*/  IADD3 R19, P0, P1, R25, R19, R22 ;  /* 0x0000001319137210 */ /* 0x000fe4000791e016 */
[----:B------:R-:W-:Y:S01]  /*06b0*/  SHF.R.S32.HI R25, RZ, 0x1f, R25 ;  /* 0x0000001fff197819 */ /* 0x000fe20000011419 */
[----:B-----5:R-:W-:Y:S02]  /*06c0*/  IMAD R26, R23, R24, RZ ;  /* 0x00000018171a7224 */ /* 0x020fe400078e02ff */
[----:B------:R3:W-:Y:S01]  /*06d0*/  LDS R24, [R14+0xc] ;  /* 0x00000c000e187984 */ /* 0x0007e20000000800 */
[----:B------:R-:W-:Y:S02]  /*06e0*/  IADD3.X R25, PT, PT, R25, R12, R27, P0, P1 ;  /* 0x0000000c19197210 */ /* 0x000fe400007e241b */
[--C-:B------:R-:W-:Y:S01]  /*06f0*/  IADD3 R19, P0, P1, R26, R19, R13.reuse ;  /* 0x000000131a137210 */ /* 0x100fe2000791e00d */
[----:B------:R-:W4:Y:S01]  /*0700*/  LDS R23, [UR9+-0x1c] ;  /* 0xffffe409ff177984 */ /* 0x000f220008000800 */
[----:B------:R-:W-:Y:S01]  /*0710*/  SHF.R.S32.HI R13, RZ, 0x1f, R13 ;  /* 0x0000001fff0d7819 */ /* 0x000fe2000001140d */
[----:B0-----:R-:W-:Y:S01]  /*0720*/  IMAD R20, R20, R21, RZ ;  /* 0x0000001514147224 */ /* 0x001fe200078e02ff */
[----:B------:R-:W-:Y:S01]  /*0730*/  SHF.R.S32.HI R26, RZ, 0x1f, R26 ;  /* 0x0000001fff1a7819 */ /* 0x000fe2000001141a */
[----:B---3--:R-:W-:Y:S01]  /*0740*/  VIADD R14, R14, 0x20 ;  /* 0x000000200e0e7836 */ /* 0x008fe20000000000 */
[----:B------:R-:W-:-:S02]  /*0750*/  UIADD3 UR9, UPT, UPT, UR9, -0x20, URZ ;  /* 0xffffffe009097890 */ /* 0x000fc4000fffe0ff */
[----:B------:R-:W-:Y:S01]  /*0760*/  IADD3.X R13, PT, PT, R26, R25, R13, P0, P1 ;  /* 0x000000191a0d7210 */ /* 0x000fe200007e240d */
[----:B-1----:R-:W-:-:S05]  /*0770*/  IMAD R17, R18, R17, RZ ;  /* 0x0000001112117224 */ /* 0x002fca00078e02ff */
[--C-:B------:R-:W-:Y:S02]  /*0780*/  IADD3 R19, P0, P1, R17, R19, R20.reuse ;  /* 0x0000001311137210 */ /* 0x100fe4000791e014 */
[----:B------:R-:W-:Y:S02]  /*0790*/  SHF.R.S32.HI R20, RZ, 0x1f, R20 ;  /* 0x0000001fff147819 */ /* 0x000fe40000011414 */
[----:B------:R-:W-:-:S04]  /*07a0*/  SHF.R.S32.HI R17, RZ, 0x1f, R17 ;  /* 0x0000001fff117819 */ /* 0x000fc80000011411 */
[----:B------:R-:W-:Y:S01]  /*07b0*/  IADD3.X R17, PT, PT, R17, R13, R20, P0, P1 ;  /* 0x0000000d11117210 */ /* 0x000fe200007e2414 */
[----:B--2---:R-:W-:-:S05]  /*07c0*/  IMAD R15, R16, R15, RZ ;  /* 0x0000000f100f7224 */ /* 0x004fca00078e02ff */
[----:B------:R-:W-:Y:S01]  /*07d0*/  SHF.R.S32.HI R12, RZ, 0x1f, R15 ;  /* 0x0000001fff0c7819 */ /* 0x000fe2000001140f */
[----:B----4-:R-:W-:-:S05]  /*07e0*/  IMAD R24, R24, R23, RZ ;  /* 0x0000001718187224 */ /* 0x010fca00078e02ff */
[----:B------:R-:W-:Y:S02]  /*07f0*/  IADD3 R19, P0, P1, R24, R19, R15 ;  /* 0x0000001318137210 */ /* 0x000fe4000791e00f */
[----:B------:R-:W-:-:S04]  /*0800*/  SHF.R.S32.HI R13, RZ, 0x1f, R24 ;  /* 0x0000001fff0d7819 */ /* 0x000fc80000011418 */
[----:B------:R-:W-:Y:S01]  /*0810*/  IADD3.X R12, PT, PT, R13, R17, R12, P0, P1 ;  /* 0x000000110d0c7210 */ /* 0x000fe200007e240c */
[----:B------:R-:W-:Y:S06]  /*0820*/  BRA.U UP0, `(.L_x_6) ;  /* 0xfffffffd004c7547 */ /* 0x000fec000b83ffff */
[----:B------:R-:W-:-:S07]  /*0830*/  IMAD.U32 R13, RZ, RZ, UR19 ;  /* 0x00000013ff0d7e24 */ /* 0x000fce000f8e00ff */
.L_x_5:
[----:B------:R-:W-:-:S09]  /*0840*/  UISETP.NE.AND UP0, UPT, UR18, URZ, UPT ;  /* 0x000000ff1200728c */ /* 0x000fd2000bf05270 */
[----:B------:R-:W-:Y:S05]  /*0850*/  BRA.U !UP0, `(.L_x_7) ;  /* 0x0000000508047547 */ /* 0x000fea000b800000 */
[----:B------:R-:W-:Y:S02]  /*0860*/  UIADD3 UR8, UPT, UPT, UR18, -0x1, URZ ;  /* 0xffffffff12087890 */ /* 0x000fe4000fffe0ff */
[----:B------:R-:W-:Y:S02]  /*0870*/  ULOP3.LUT UP1, URZ, UR14, 0x3, URZ, 0xc0, !UPT ;  /* 0x000000030eff7892 */ /* 0x000fe4000f82c0ff */
[----:B------:R-:W-:-:S09]  /*0880*/  UISETP.GE.U32.AND UP0, UPT, UR8, 0x3, UPT ;  /* 0x000000030800788c */ /* 0x000fd2000bf06070 */
[----:B------:R-:W-:Y:S05]  /*0890*/  BRA.U !UP0, `(.L_x_8) ;  /* 0x00000001086c7547 */ /* 0x000fea000b800000 */
[----:B-1----:R-:W1:Y:S01]  /*08a0*/  S2R R17, SR_CgaCtaId ;  /* 0x0000000000117919 */ /* 0x002e620000008800 */
[----:B------:R-:W-:Y:S02]  /*08b0*/  MOV R14, 0x400 ;  /* 0x00000400000e7802 */ /* 0x000fe40000000f00 */
[----:B------:R-:W-:Y:S02]  /*08c0*/  IADD3 R15, PT, PT, -R13, UR22, RZ ;  /* 0x000000160d0f7c10 */ /* 0x000fe4000fffe1ff */
[----:B-1----:R-:W-:Y:S01]  /*08d0*/  LEA R16, R17, R14, 0x18 ;  /* 0x0000000e11107211 */ /* 0x002fe200078ec0ff */
[C---:B------:R-:W-:Y:S02]  /*08e0*/  IMAD R14, R13.reuse, 0x4, R4 ;  /* 0x000000040d0e7824 */ /* 0x040fe400078e0204 */
[----:B------:R-:W-:Y:S02]  /*08f0*/  VIADD R13, R13, 0x4 ;  /* 0x000000040d0d7836 */ /* 0x000fe40000000000 */
[----:B------:R-:W-:Y:S01]  /*0900*/  IMAD R16, R15, 0x4, R16 ;  /* 0x000000040f107824 */ /* 0x000fe200078e0210 */
[----:B------:R-:W-:Y:S04]  /*0910*/  LDS R17, [R14+0x4] ;  /* 0x000004000e117984 */ /* 0x000fe80000000800 */
[----:B------:R-:W-:Y:S04]  /*0920*/  LDS R15, [R14] ;  /* 0x000000000e0f7984 */ /* 0x000fe80000000800 */
[----:B------:R-:W1:Y:S04]  /*0930*/  LDS R18, [R16+0x800] ;  /* 0x0008000010127984 */ /* 0x000e680000000800 */
[----:B------:R-:W2:Y:S04]  /*0940*/  LDS R20, [R16+0x7fc] ;  /* 0x0007fc0010147984 */ /* 0x000ea80000000800 */
[----:B------:R-:W-:Y:S04]  /*0950*/  LDS R21, [R14+0x8] ;  /* 0x000008000e157984 */ /* 0x000fe80000000800 */
[----:B------:R-:W-:Y:S04]  /*0960*/  LDS R23, [R14+0xc] ;  /* 0x00000c000e177984 */ /* 0x000fe80000000800 */
[----:B------:R-:W3:Y:S04]  /*0970*/  LDS R22, [R16+0x7f8] ;  /* 0x0007f80010167984 */ /* 0x000ee80000000800 */
[----:B------:R-:W4:Y:S01]  /*0980*/  LDS R24, [R16+0x7f4] ;  /* 0x0007f40010187984 */ /* 0x000f220000000800 */
[----:B-1----:R-:W-:-:S02]  /*0990*/  IMAD R18, R15, R18, RZ ;  /* 0x000000120f127224 */ /* 0x002fc400078e02ff */
[----:B--2---:R-:W-:-:S03]  /*09a0*/  IMAD R17, R17, R20, RZ ;  /* 0x0000001411117224 */ /* 0x004fc600078e02ff */
[--C-:B------:R-:W-:Y:S02]  /*09b0*/  SHF.R.S32.HI R15, RZ, 0x1f, R18.reuse ;  /* 0x0000001fff0f7819 */ /* 0x100fe40000011412 */
[----:B------:R-:W-:Y:S02]  /*09c0*/  IADD3 R19, P0, P1, R17, R19, R18 ;  /* 0x0000001311137210 */ /* 0x000fe4000791e012 */
[----:B------:R-:W-:-:S04]  /*09d0*/  SHF.R.S32.HI R17, RZ, 0x1f, R17 ;  /* 0x0000001fff117819 */ /* 0x000fc80000011411 */
[----:B------:R-:W-:Y:S01]  /*09e0*/  IADD3.X R15, PT, PT, R17, R12, R15, P0, P1 ;  /* 0x0000000c110f7210 */ /* 0x000fe200007e240f */
[----:B---3--:R-:W-:Y:S02]  /*09f0*/  IMAD R21, R21, R22, RZ ;  /* 0x0000001615157224 */ /* 0x008fe400078e02ff */
[----:B----4-:R-:W-:-:S05]  /*0a00*/  IMAD R24, R23, R24, RZ ;  /* 0x0000001817187224 */ /* 0x010fca00078e02ff */
[--C-:B------:R-:W-:Y:S02]  /*0a10*/  IADD3 R19, P2, P3, R24, R19, R21.reuse ;  /* 0x0000001318137210 */ /* 0x100fe40007b5e015 */
[----:B------:R-:W-:Y:S02]  /*0a20*/  SHF.R.S32.HI R21, RZ, 0x1f, R21 ;  /* 0x0000001fff157819 */ /* 0x000fe40000011415 */
[----:B------:R-:W-:-:S04]  /*0a30*/  SHF.R.S32.HI R12, RZ, 0x1f, R24 ;  /* 0x0000001fff0c7819 */ /* 0x000fc80000011418 */
[----:B------:R-:W-:-:S07]  /*0a40*/  IADD3.X R12, PT, PT, R12, R15, R21, P2, P3 ;  /* 0x0000000f0c0c7210 */ /* 0x000fce00017e6415 */
.L_x_8:
[----:B------:R-:W-:Y:S05]  /*0a50*/  BRA.U !UP1, `(.L_x_7) ;  /* 0x0000000109847547 */ /* 0x000fea000b800000 */
[----:B------:R-:W-:Y:S02]  /*0a60*/  ULOP3.LUT UP0, URZ, UR22, 0x3, URZ, 0xc0, !UPT ;  /* 0x0000000316ff7892 */ /* 0x000fe4000f80c0ff */
[----:B------:R-:W-:-:S04]  /*0a70*/  ULOP3.LUT UR8, UR22, 0x1, URZ, 0xc0, !UPT ;  /* 0x0000000116087892 */ /* 0x000fc8000f8ec0ff */
[----:B------:R-:W-:-:S03]  /*0a80*/  UISETP.NE.U32.AND UP1, UPT, UR8, 0x1, UPT ;  /* 0x000000010800788c */ /* 0x000fc6000bf25070 */
[----:B------:R-:W-:Y:S08]  /*0a90*/  BRA.U !UP0, `(.L_x_9) ;  /* 0x0000000108447547 */ /* 0x000ff0000b800000 */
        /* <DEDUP_REMOVED lines=10> */
[----:B------:R-:W2:Y:S01]  /*0b40*/  LDS R20, [R16+0x7fc] ;  /* 0x0007fc0010147984 */ /* 0x000ea20000000800 */
[----:B-1----:R-:W-:-:S02]  /*0b50*/  IMAD R18, R15, R18, RZ ;  /* 0x000000120f127224 */ /* 0x002fc400078e02ff */
[----:B--2---:R-:W-:-:S03]  /*0b60*/  IMAD R17, R17, R20, RZ ;  /* 0x0000001411117224 */ /* 0x004fc600078e02ff */
[--C-:B------:R-:W-:Y:S02]  /*0b70*/  SHF.R.S32.HI R15, RZ, 0x1f, R18.reuse ;  /* 0x0000001fff0f7819 */ /* 0x100fe40000011412 */
[----:B------:R-:W-:Y:S02]  /*0b80*/  IADD3 R19, P0, P1, R17, R19, R18 ;  /* 0x0000001311137210 */ /* 0x000fe4000791e012 */
[----:B------:R-:W-:-:S04]  /*0b90*/  SHF.R.S32.HI R17, RZ, 0x1f, R17 ;  /* 0x0000001fff117819 */ /* 0x000fc80000011411 */
[----:B------:R-:W-:-:S07]  /*0ba0*/  IADD3.X R12, PT, PT, R17, R12, R15, P0, P1 ;  /* 0x0000000c110c7210 */ /* 0x000fce00007e240f */
.L_x_9:
[----:B------:R-:W-:Y:S05]  /*0bb0*/  BRA.U !UP1, `(.L_x_7) ;  /* 0x00000001092c7547 */ /* 0x000fea000b800000 */
[----:B------:R-:W2:Y:S01]  /*0bc0*/  S2R R16, SR_CgaCtaId ;  /* 0x0000000000107919 */ /* 0x000ea20000008800 */
[----:B------:R-:W-:Y:S02]  /*0bd0*/  MOV R15, 0x400 ;  /* 0x00000400000f7802 */ /* 0x000fe40000000f00 */
[C---:B------:R-:W-:Y:S01]  /*0be0*/  IADD3 R14, PT, PT, -R13.reuse, UR22, RZ ;  /* 0x000000160d0e7c10 */ /* 0x040fe2000fffe1ff */
[----:B------:R-:W-:-:S06]  /*0bf0*/  IMAD R13, R13, 0x4, R4 ;  /* 0x000000040d0d7824 */ /* 0x000fcc00078e0204 */
[----:B------:R-:W-:Y:S01]  /*0c00*/  LDS R13, [R13] ;  /* 0x000000000d0d7984 */ /* 0x000fe20000000800 */
[----:B--2---:R-:W-:-:S05]  /*0c10*/  LEA R15, R16, R15, 0x18 ;  /* 0x0000000f100f7211 */ /* 0x004fca00078ec0ff */
[----:B------:R-:W-:-:S06]  /*0c20*/  IMAD R14, R14, 0x4, R15 ;  /* 0x000000040e0e7824 */ /* 0x000fcc00078e020f */
[----:B------:R-:W2:Y:S02]  /*0c30*/  LDS R14, [R14+0x800] ;  /* 0x000800000e0e7984 */ /* 0x000ea40000000800 */
[----:B--2---:R-:W-:-:S05]  /*0c40*/  IMAD R15, R13, R14, RZ ;  /* 0x0000000e0d0f7224 */ /* 0x004fca00078e02ff */
[----:B------:R-:W-:-:S04]  /*0c50*/  IADD3 R19, P0, PT, R15, R19, RZ ;  /* 0x000000130f137210 */ /* 0x000fc80007f1e0ff */
[----:B------:R-:W-:-:S09]  /*0c60*/  LEA.HI.X.SX32 R12, R15, R12, 0x1, P0 ;  /* 0x0000000c0f0c7211 */ /* 0x000fd200000f0eff */
.L_x_7:
[----:B------:R-:W2:Y:S01]  /*0c70*/  S2UR UR9, SR_CgaCtaId ;  /* 0x00000000000979c3 */ /* 0x000ea20000008800 */
[----:B------:R-:W-:Y:S01]  /*0c80*/  UMOV UR8, 0x400 ;  /* 0x0000040000087882 */ /* 0x000fe20000000000 */
[----:B------:R-:W-:Y:S01]  /*0c90*/  LDS R13, [R10+0x4] ;  /* 0x000004000a0d7984 */ /* 0x000fe20000000800 */
[----:B------:R-:W-:Y:S02]  /*0ca0*/  UISETP.GE.U32.AND UP0, UPT, UR15, UR24, UPT ;  /* 0x000000180f00728c */ /* 0x000fe4000bf06070 */
[----:B--2---:R-:W-:-:S09]  /*0cb0*/  ULEA UR8, UR9, UR8, 0x18 ;  /* 0x0000000809087291 */ /* 0x004fd2000f8ec0ff */
[----:B------:R-:W2:Y:S01]  /*0cc0*/  LDS R14, [UR8+0x880] ;  /* 0x00088008ff0e7984 */ /* 0x000ea20008000800 */
[----:B------:R-:W-:Y:S01]  /*0cd0*/  UIADD3 UR8, UPT, UPT, UR22, UR4, URZ ;  /* 0x0000000416087290 */ /* 0x000fe2000fffe0ff */
[----:B--2---:R-:W-:-:S05]  /*0ce0*/  SHF.R.S64 R14, R19, R14, R12 ;  /* 0x0000000e130e7219 */ /* 0x004fca000000100c */
[----:B------:R-:W-:Y:S01]  /*0cf0*/  LOP3.LUT R12, RZ, UR8, RZ, 0x33, !PT ;  /* 0x00000008ff0c7c12 */ /* 0x000fe2000f8e33ff */
[----:B------:R-:W-:-:S03]  /*0d00*/  IMAD.IADD R13, R13, 0x1, -R14 ;  /* 0x000000010d0d7824 */ /* 0x000fc600078e0a0e */
[----:B------:R-:W-:Y:S01]  /*0d10*/  VIADDMNMX R11, R12, R11, UR10, PT ;  /* 0x0000000a0c0b7e46 */ /* 0x000fe2000b80010b */
[----:B------:R-:W-:Y:S01]  /*0d20*/  IMAD.SHL.U32 R12, R13, 0x2, RZ ;  /* 0x000000020d0c7824 */ /* 0x000fe200078e00ff */
[----:B------:R-:W-:Y:S01]  /*0d30*/  SHF.R.S32.HI R13, RZ, 0x1f, R13 ;  /* 0x0000001fff0d7819 */ /* 0x000fe2000001140d */
[----:B------:R-:W-:Y:S01]  /*0d40*/  BAR.SYNC.DEFER_BLOCKING 0x0 ;  /* 0x0000000000007b1d */ /* 0x000fe20000010000 */
[----:B------:R-:W-:Y:S02]  /*0d50*/  ISETP.GE.AND P0, PT, R2, R11, PT ;  /* 0x0000000b0200720c */ /* 0x000fe40003f06270 */
[----:B------:R-:W-:-:S04]  /*0d60*/  LOP3.LUT R12, R12, R13, RZ, 0x3c, !PT ;  /* 0x0000000d0c0c7212 */ /* 0x000fc800078e3cff */
[----:B------:R-:W-:-:S05]  /*0d70*/  SEL R13, R12, RZ, !P0 ;  /* 0x000000ff0c0d7207 */ /* 0x000fca0004000000 */
[----:B------:R2:W-:Y:S01]  /*0d80*/  STS [R4+0x400], R13 ;  /* 0x0004000d04007388 */ /* 0x0005e20000000800 */
[----:B------:R-:W-:Y:S06]  /*0d90*/  BAR.SYNC.DEFER_BLOCKING 0x0 ;  /* 0x0000000000007b1d */ /* 0x000fec0000010000 */
[----:B------:R-:W-:Y:S05]  /*0da0*/  BRA.U !UP0, `(.L_x_10) ;  /* 0x00000001082c7547 */ /* 0x000fea000b800000 */
[----:B------:R-:W-:-:S07]  /*0db0*/  IMAD.U32 R12, RZ, RZ, UR15 ;  /* 0x0000000fff0c7e24 */ /* 0x000fce000f8e00ff */
.L_x_11:
[----:B------:R-:W-:-:S13]  /*0dc0*/  ISETP.GE.U32.AND P0, PT, R3, R12, PT ;  /* 0x0000000c0300720c */ /* 0x000fda0003f06070 */
[----:B--2---:R-:W-:Y:S01]  /*0dd0*/  @!P0 IMAD R13, R12, 0x4, R6 ;  /* 0x000000040c0d8824 */ /* 0x004fe200078e0206 */
[----:B------:R-:W-:Y:S01]  /*0de0*/  @!P0 LDS R14, [R4+0x400] ;  /* 0x00040000040e8984 */ /* 0x000fe20000000800 */
[----:B------:R-:W-:-:S04]  /*0df0*/  SHF.R.U32.HI R12, RZ, 0x1, R12 ;  /* 0x00000001ff0c7819 */ /* 0x000fc8000001160c */
[----:B------:R-:W2:Y:S02]  /*0e00*/  @!P0 LDS R13, [R13] ;  /* 0x000000000d0d8984 */ /* 0x000ea40000000800 */
[----:B--2---:R-:W-:-:S05]  /*0e10*/  @!P0 IMAD.IADD R15, R13, 0x1, R14 ;  /* 0x000000010d0f8824 */ /* 0x004fca00078e020e */
[----:B------:R3:W-:Y:S01]  /*0e20*/  @!P0 STS [R4+0x400], R15 ;  /* 0x0004000f04008388 */ /* 0x0007e20000000800 */
[----:B------:R-:W-:Y:S01]  /*0e30*/  BAR.SYNC.DEFER_BLOCKING 0x0 ;  /* 0x0000000000007b1d */ /* 0x000fe20000010000 */
[----:B------:R-:W-:-:S13]  /*0e40*/  ISETP.GE.U32.AND P0, PT, R12, UR24, PT ;  /* 0x000000180c007c0c */ /* 0x000fda000bf06070 */
[----:B---3--:R-:W-:Y:S05]  /*0e50*/  @P0 BRA `(.L_x_11) ;  /* 0xfffffffc00d80947 */ /* 0x008fea000383ffff */
.L_x_10:
[----:B------:R-:W-:-:S09]  /*0e60*/  UISETP.GE.U32.AND UP0, UPT, UR16, UR23, UPT ;  /* 0x000000171000728c */ /* 0x000fd2000bf06070 */
[----:B------:R-:W-:Y:S05]  /*0e70*/  BRA.U !UP0, `(.L_x_12) ;  /* 0x0000000108307547 */ /* 0x000fea000b800000 */
[----:B--2---:R-:W-:-:S07]  /*0e80*/  IMAD.U32 R13, RZ, RZ, UR16 ;  /* 0x00000010ff0d7e24 */ /* 0x004fce000f8e00ff */
.L_x_13:
[----:B------:R-:W-:-:S13]  /*0e90*/  ISETP.GE.U32.AND P0, PT, R0, R13, PT ;  /* 0x0000000d0000720c */ /* 0x000fda0003f06070 */
[----:B------:R-:W-:Y:S01]  /*0ea0*/  @!P0 IMAD R15, R13, UR23, RZ ;  /* 0x000000170d0f8c24 */ /* 0x000fe2000f8e02ff */
[----:B------:R-:W-:-:S03]  /*0eb0*/  SHF.R.U32.HI R13, RZ, 0x1, R13 ;  /* 0x00000001ff0d7819 */ /* 0x000fc6000001160d */
[----:B------:R-:W-:Y:S02]  /*0ec0*/  @!P0 IMAD R12, R15, 0x4, R4 ;  /* 0x000000040f0c8824 */ /* 0x000fe400078e0204 */
[----:B------:R-:W-:Y:S04]  /*0ed0*/  @!P0 LDS R15, [R4+0x400] ;  /* 0x00040000040f8984 */ /* 0x000fe80000000800 */
[----:B------:R-:W2:Y:S02]  /*0ee0*/  @!P0 LDS R12, [R12+0x400] ;  /* 0x000400000c0c8984 */ /* 0x000ea40000000800 */
[----:B--2---:R-:W-:-:S05]  /*0ef0*/  @!P0 IMAD.IADD R15, R12, 0x1, R15 ;  /* 0x000000010c0f8824 */ /* 0x004fca00078e020f */
[----:B------:R3:W-:Y:S01]  /*0f00*/  @!P0 STS [R4+0x400], R15 ;  /* 0x0004000f04008388 */ /* 0x0007e20000000800 */
[----:B------:R-:W-:Y:S01]  /*0f10*/  BAR.SYNC.DEFER_BLOCKING 0x0 ;  /* 0x0000000000007b1d */ /* 0x000fe20000010000 */
[----:B------:R-:W-:-:S13]  /*0f20*/  ISETP.GE.U32.AND P0, PT, R13, UR23, PT ;  /* 0x000000170d007c0c */ /* 0x000fda000bf06070 */
[----:B---3--:R-:W-:Y:S05]  /*0f30*/  @P0 BRA `(.L_x_13) ;  /* 0xfffffffc00d40947 */ /* 0x008fea000383ffff */
.L_x_12:
[----:B------:R-:W-:-:S09]  /*0f40*/  UISETP.GE.U32.AND UP0, UPT, UR17, 0x2, UPT ;  /* 0x000000021100788c */ /* 0x000fd2000bf06070 */
[----:B------:R-:W-:Y:S05]  /*0f50*/  BRA.U !UP0, `(.L_x_14) ;  /* 0x0000000108547547 */ /* 0x000fea000b800000 */
[----:B------:R-:W-:-:S07]  /*0f60*/  IMAD.U32 R12, RZ, RZ, UR17 ;  /* 0x00000011ff0c7e24 */ /* 0x000fce000f8e00ff */
.L_x_17:
[----:B-1----:R-:W-:Y:S01]  /*0f70*/  SHF.R.U32.HI R17, RZ, 0x1, R12 ;  /* 0x00000001ff117819 */ /* 0x002fe2000001160c */
[----:B------:R-:W-:Y:S01]  /*0f80*/  BSSY.RECONVERGENT B0, `(.L_x_15) ;  /* 0x0000010000007945 */ /* 0x000fe20003800200 */
[----:B------:R-:W-:Y:S02]  /*0f90*/  ISETP.GT.U32.AND P1, PT, R12, 0x3, PT ;  /* 0x000000030c00780c */ /* 0x000fe40003f24070 */
[----:B------:R-:W-:-:S13]  /*0fa0*/  ISETP.GT.U32.AND P0, PT, R17, R8, PT ;  /* 0x000000081100720c */ /* 0x000fda0003f04070 */
[----:B------:R-:W-:Y:S05]  /*0fb0*/  @!P0 BRA `(.L_x_16) ;  /* 0x0000000000308947 */ /* 0x000fea0003800000 */
[C---:B--2---:R-:W-:Y:S01]  /*0fc0*/  IMAD R13, R17.reuse, UR23, RZ ;  /* 0x00000017110d7c24 */ /* 0x044fe2000f8e02ff */
[----:B------:R-:W-:Y:S01]  /*0fd0*/  LDS R15, [R4+0x400] ;  /* 0x00040000040f7984 */ /* 0x000fe20000000800 */
[----:B------:R-:W-:Y:S02]  /*0fe0*/  IMAD R16, R17, 0x4, R4 ;  /* 0x0000000411107824 */ /* 0x000fe400078e0204 */
[C---:B------:R-:W-:Y:S02]  /*0ff0*/  IMAD R12, R13.reuse, 0x4, R6 ;  /* 0x000000040d0c7824 */ /* 0x040fe400078e0206 */
[----:B------:R-:W-:Y:S02]  /*1000*/  IMAD R13, R13, 0x4, R4 ;  /* 0x000000040d0d7824 */ /* 0x000fe400078e0204 */
[----:B------:R-:W-:Y:S02]  /*1010*/  IMAD R14, R17, 0x4, R12 ;  /* 0x00000004110e7824 */ /* 0x000fe400078e020c */
[----:B------:R-:W-:Y:S04]  /*1020*/  LDS R12, [R16+0x400] ;  /* 0x00040000100c7984 */ /* 0x000fe80000000800 */
[----:B------:R-:W-:Y:S04]  /*1030*/  LDS R13, [R13+0x400] ;  /* 0x000400000d0d7984 */ /* 0x000fe80000000800 */
[----:B------:R-:W1:Y:S02]  /*1040*/  LDS R14, [R14] ;  /* 0x000000000e0e7984 */ /* 0x000e640000000800 */
[----:B-1----:R-:W-:-:S05]  /*1050*/  IADD3 R12, PT, PT, R14, R13, R12 ;  /* 0x0000000d0e0c7210 */ /* 0x002fca0007ffe00c */
[----:B------:R-:W-:-:S05]  /*1060*/  IMAD.IADD R15, R12, 0x1, R15 ;  /* 0x000000010c0f7824 */ /* 0x000fca00078e020f */
[----:B------:R1:W-:Y:S02]  /*1070*/  STS [R4+0x400], R15 ;  /* 0x0004000f04007388 */ /* 0x0003e40000000800 */
.L_x_16:
[----:B------:R-:W-:Y:S05]  /*1080*/  BSYNC.RECONVERGENT B0 ;  /* 0x0000000000007941 */ /* 0x000fea0003800200 */
.L_x_15:
[----:B------:R-:W-:Y:S01]  /*1090*/  IMAD.MOV.U32 R12, RZ, RZ, R17 ;  /* 0x000000ffff0c7224 */ /* 0x000fe200078e0011 */
[----:B------:R-:W-:Y:S06]  /*10a0*/  @P1 BRA `(.L_x_17) ;  /* 0xfffffffc00b01947 */ /* 0x000fec000383ffff */
.L_x_14:
[----:B------:R-:W-:Y:S01]  /*10b0*/  ISETP.GT.U32.AND P0, PT, R2, 0xf, PT ;  /* 0x0000000f0200780c */ /* 0x000fe20003f04070 */
[----:B------:R-:W-:-:S12]  /*10c0*/  BSSY.RECONVERGENT B0, `(.L_x_18) ;  /* 0x0000014000007945 */ /* 0x000fd80003800200 */
[----:B------:R-:W-:Y:S05]  /*10d0*/  @P0 BRA `(.L_x_19) ;  /* 0x0000000000480947 */ /* 0x000fea0003800000 */
[----:B------:R-:W3:Y:S01]  /*10e0*/  S2UR UR9, SR_CgaCtaId ;  /* 0x00000000000979c3 */ /* 0x000ee20000008800 */
[----:B------:R-:W-:Y:S01]  /*10f0*/  UMOV UR8, 0x400 ;  /* 0x0000040000087882 */ /* 0x000fe20000000000 */
[--C-:B--2---:R-:W-:Y:S01]  /*1100*/  SHF.R.S32.HI R13, RZ, 0x1, R11.reuse ;  /* 0x00000001ff0d7819 */ /* 0x104fe2000001140b */
[----:B------:R-:W-:Y:S01]  /*1110*/  IMAD R11, R2, R11, R11 ;  /* 0x0000000b020b7224 */ /* 0x000fe200078e020b */
[----:B------:R-:W-:Y:S01]  /*1120*/  ISETP.GT.U32.AND P0, PT, R3, 0x7, PT ;  /* 0x000000070300780c */ /* 0x000fe20003f04070 */
[----:B---3--:R-:W-:-:S09]  /*1130*/  ULEA UR8, UR9, UR8, 0x18 ;  /* 0x0000000809087291 */ /* 0x008fd2000f8ec0ff */
[----:B------:R-:W2:Y:S02]  /*1140*/  LDS R12, [UR8+0x400] ;  /* 0x00040008ff0c7984 */ /* 0x000ea40008000800 */
[----:B--2---:R-:W-:-:S05]  /*1150*/  IMAD.IADD R13, R12, 0x1, -R13 ;  /* 0x000000010c0d7824 */ /* 0x004fca00078e0a0d */
[----:B------:R-:W-:-:S05]  /*1160*/  SHF.R.S32.HI R12, RZ, R2, R13 ;  /* 0x00000002ff0c7219 */ /* 0x000fca000001140d */
[----:B------:R-:W-:-:S05]  /*1170*/  IMAD.IADD R11, R11, 0x1, R12 ;  /* 0x000000010b0b7824 */ /* 0x000fca00078e020c */
[----:B------:R-:W-:Y:S04]  /*1180*/  STS [R4], R11 ;  /* 0x0000000b04007388 */ /* 0x000fe80000000800 */
[----:B------:R-:W-:Y:S04]  /*1190*/  @!P0 LDS R12, [R5] ;  /* 0x00000000050c8984 */ /* 0x000fe80000000800 */
[----:B------:R-:W-:Y:S04]  /*11a0*/  @!P0 LDS R13, [R5+0x20] ;  /* 0x00002000050d8984 */ /* 0x000fe80000000800 */
[----:B------:R-:W2:Y:S04]  /*11b0*/  @!P0 LDS R14, [R5+0x10] ;  /* 0x00001000050e8984 */ /* 0x000ea80000000800 */
[----:B-1----:R-:W1:Y:S01]  /*11c0*/  @!P0 LDS R15, [R5+0x8] ;  /* 0x00000800050f8984 */ /* 0x002e620000000800 */
[----:B--2---:R-:W-:-:S04]  /*11d0*/  @!P0 VIMNMX3 R12, R12, R13, R14, PT ;  /* 0x0000000d0c0c820f */ /* 0x004fc8000380010e */
[----:B-1----:R-:W-:-:S05]  /*11e0*/  @!P0 VIMNMX R12, PT, PT, R12, R15, PT ;  /* 0x0000000f0c0c8248 */ /* 0x002fca0003fe0100 */
[----:B------:R3:W-:Y:S02]  /*11f0*/  @!P0 STS [R5], R12 ;  /* 0x0000000c05008388 */ /* 0x0007e40000000800 */
.L_x_19:
[----:B------:R-:W-:Y:S05]  /*1200*/  BSYNC.RECONVERGENT B0 ;  /* 0x0000000000007941 */ /* 0x000fea0003800200 */
.L_x_18:
[----:B------:R-:W4:Y:S01]  /*1210*/  S2UR UR9, SR_CgaCtaId ;  /* 0x00000000000979c3 */ /* 0x000f220000008800 */
[----:B------:R-:W-:Y:S01]  /*1220*/  UMOV UR8, 0x400 ;  /* 0x0000040000087882 */ /* 0x000fe20000000000 */
[----:B------:R-:W-:-:S04]  /*1230*/  UIADD3 UR4, UPT, UPT, UR4, UR10, URZ ;  /* 0x0000000a04047290 */ /* 0x000fc8000fffe0ff */
[----:B------:R-:W-:Y:S02]  /*1240*/  UISETP.GE.AND UP0, UPT, UR4, UR6, UPT ;  /* 0x000000060400728c */ /* 0x000fe4000bf06270 */
[----:B----4-:R-:W-:-:S09]  /*1250*/  ULEA UR8, UR9, UR8, 0x18 ;  /* 0x0000000809087291 */ /* 0x010fd2000f8ec0ff */
[----:B--23--:R-:W2:Y:S02]  /*1260*/  LDS.64 R12, [UR8] ;  /* 0x00000008ff0c7984 */ /* 0x00cea40008000a00 */
[----:B--2---:R-:W-:-:S05]  /*1270*/  VIMNMX R12, PT, PT, R12, R13, PT ;  /* 0x0000000d0c0c7248 */ /* 0x004fca0003fe0100 */
[----:B------:R-:W-:Y:S01]  /*1280*/  IMAD.IADD R7, R12, 0x1, R7 ;  /* 0x000000010c077824 */ /* 0x000fe200078e0207 */
[----:B------:R-:W-:Y:S06]  /*1290*/  BRA.U !UP0, `(.L_x_20) ;  /* 0xfffffff108607547 */ /* 0x000fec000b83ffff */
.L_x_4:
[----:B------:R-:W-:-:S13]  /*12a0*/  ISETP.NE.AND P0, PT, R2, RZ, PT ;  /* 0x000000ff0200720c */ /* 0x000fda0003f05270 */
[----:B------:R-:W-:Y:S05]  /*12b0*/  @P0 EXIT ;  /* 0x000000000000094d */ /* 0x000fea0003800000 */
[----:B------:R-:W2:Y:S01]  /*12c0*/  LDCU UR6, c[0x0][0x370] ;  /* 0x00006e00ff0677ac */ /* 0x000ea20008000800 */
[----:B------:R-:W3:Y:S01]  /*12d0*/  LDCU.64 UR4, c[0x0][0x380] ;  /* 0x00007000ff0477ac */ /* 0x000ee20008000a00 */
[----:B--2---:R-:W-:-:S04]  /*12e0*/  UIMAD UR6, UR21, UR6, UR22 ;  /* 0x00000006150672a4 */ /* 0x004fc8000f8e0216 */
[----:B---3--:R-:W-:-:S06]  /*12f0*/  UIMAD.WIDE.U32 UR4, UR6, 0x4, UR4 ;  /* 0x00000004060478a5 */ /* 0x008fcc000f8e0004 */
[----:B------:R-:W-:Y:S02]  /*1300*/  IMAD.U32 R2, RZ, RZ, UR4 ;  /* 0x00000004ff027e24 */ /* 0x000fe4000f8e00ff */
[----:B------:R-:W-:-:S05]  /*1310*/  IMAD.U32 R3, RZ, RZ, UR5 ;  /* 0x00000005ff037e24 */ /* 0x000fca000f8e00ff */
[----:B------:R-:W-:Y:S01]  /*1320*/  STG.E desc[UR12][R2.64], R7 ;  /* 0x0000000702007986 */ /* 0x000fe2000c10190c */
[----:B------:R-:W-:Y:S05]  /*1330*/  EXIT ;  /* 0x000000000000794d */ /* 0x000fea0003800000 */
.L_x_21:
[----:B------:R-:W-:-:S00]  /*1340*/  BRA `(.L_x_21) ;  /* 0xfffffffc00fc7947 */ /* 0x000fc0000383ffff */
[----:B------:R-:W-:-:S00]  /*1350*/  NOP ;  /* 0x0000000000007918 */ /* 0x000fc00000000000 */
        /* <DEDUP_REMOVED lines=10> */
.L_x_27:


//--------------------- .text.cudaComputeAutocor  --------------------------
	.section	.text.cudaComputeAutocor,"ax",@progbits
	.align	128
        .global         cudaComputeAutocor
        .type           cudaComputeAutocor,@function
        .size           cudaComputeAutocor,(.L_x_28 - cudaComputeAutocor)
        .other          cudaComputeAutocor,@"STO_CUDA_ENTRY STV_DEFAULT"
cudaComputeAutocor:
.text.cudaComputeAutocor:
[----:B------:R-:W-:Y:S01]  /*0000*/  LDC R1, c[0x0][0x37c] ;  /* 0x0000df00ff017b82 */ /* 0x000fe20000000800 */
[----:B------:R-:W0:Y:S07]  /*0010*/  S2R R0, SR_TID.X ;  /* 0x0000000000007919 */ /* 0x000e2e0000002100 */
[----:B------:R-:W0:Y:S01]  /*0020*/  LDC R5, c[0x0][0x360] ;  /* 0x0000d800ff057b82 */ /* 0x000e220000000800 */
[----:B------:R-:W1:Y:S01]  /*0030*/  LDCU UR4, c[0x0][0x398] ;  /* 0x00007300ff0477ac */ /* 0x000e620008000800 */
[----:B------:R-:W0:Y:S01]  /*0040*/  S2R R6, SR_TID.Y ;  /* 0x0000000000067919 */ /* 0x000e220000002200 */
[----:B------:R-:W2:Y:S01]  /*0050*/  LDCU.64 UR8, c[0x0][0x358] ;  /* 0x00006b00ff0877ac */ /* 0x000ea20008000a00 */
[----:B------:R-:W3:Y:S04]  /*0060*/  S2R R4, SR_CTAID.Y ;  /* 0x0000000000047919 */ /* 0x000ee80000002600 */
[----:B------:R-:W4:Y:S08]  /*0070*/  S2UR UR7, SR_CTAID.X ;  /* 0x00000000000779c3 */ /* 0x000f300000002500 */
[----:B------:R-:W4:Y:S08]  /*0080*/  LDC R7, c[0x0][0x3a0] ;  /* 0x0000e800ff077b82 */ /* 0x000f300000000800 */
[----:B------:R-:W5:Y:S08]  /*0090*/  LDC.64 R10, c[0x0][0x380] ;  /* 0x0000e000ff0a7b82 */ /* 0x000f700000000a00 */
[----:B------:R-:W2:Y:S01]  /*00a0*/  LDC.64 R2, c[0x0][0x388] ;  /* 0x0000e200ff027b82 */ /* 0x000ea20000000a00 */
[----:B0-----:R-:W-:-:S04]  /*00b0*/  IMAD R8, R6, R5, R0 ;  /* 0x0000000506087224 */ /* 0x001fc800078e0200 */
[----:B----4-:R-:W-:-:S05]  /*00c0*/  IMAD R9, R7, UR7, R8 ;  /* 0x0000000707097c24 */ /* 0x010fca000f8e0208 */
[----:B-1----:R-:W-:-:S13]  /*00d0*/  ISETP.GE.AND P0, PT, R9, UR4, PT ;  /* 0x0000000409007c0c */ /* 0x002fda000bf06270 */
[----:B------:R-:W0:Y:S01]  /*00e0*/  @!P0 LDC R15, c[0x0][0x39c] ;  /* 0x0000e700ff0f8b82 */ /* 0x000e220000000800 */
[----:B---3--:R-:W-:Y:S02]  /*00f0*/  @!P0 LOP3.LUT R12, R4, 0x3, RZ, 0xc0, !PT ;  /* 0x00000003040c8812 */ /* 0x008fe400078ec0ff */
[----:B------:R-:W-:-:S04]  /*0100*/  @!P0 SHF.R.U32.HI R14, RZ, 0x1, R4 ;  /* 0x00000001ff0e8819 */ /* 0x000fc80000011604 */
[----:B------:R-:W-:Y:S01]  /*0110*/  @!P0 LOP3.LUT R14, R14, 0x7ffe, RZ, 0xc0, !PT ;  /* 0x00007ffe0e0e8812 */ /* 0x000fe200078ec0ff */
[----:B0-----:R-:W-:-:S04]  /*0120*/  @!P0 IMAD R13, R12, R15, R9 ;  /* 0x0000000f0c0d8224 */ /* 0x001fc800078e0209 */
[----:B------:R-:W-:Y:S02]  /*0130*/  @!P0 IMAD R9, R14, R15, R9 ;  /* 0x0000000f0e098224 */ /* 0x000fe400078e0209 */
[----:B-----5:R-:W-:-:S04]  /*0140*/  @!P0 IMAD.WIDE R10, R13, 0x4, R10 ;  /* 0x000000040d0a8825 */ /* 0x020fc800078e020a */
[----:B--2---:R-:W-:Y:S02]  /*0150*/  @!P0 IMAD.WIDE R2, R9, 0x4, R2 ;  /* 0x0000000409028825 */ /* 0x004fe400078e0202 */
[----:B------:R-:W2:Y:S04]  /*0160*/  @!P0 LDG.E R10, desc[UR8][R10.64] ;  /* 0x000000080a0a8981 */ /* 0x000ea8000c1e1900 */
[----:B------:R-:W3:Y:S01]  /*0170*/  @!P0 LDG.E R3, desc[UR8][R2.64] ;  /* 0x0000000802038981 */ /* 0x000ee2000c1e1900 */
[----:B------:R-:W0:Y:S01]  /*0180*/  S2UR UR5, SR_CgaCtaId ;  /* 0x00000000000579c3 */ /* 0x000e220000008800 */
[----:B------:R-:W-:Y:S01]  /*0190*/  UMOV UR4, 0x400 ;  /* 0x0000040000047882 */ /* 0x000fe20000000000 */
[----:B------:R-:W-:Y:S01]  /*01a0*/  HFMA2 R9, -RZ, RZ, 0, 0 ;  /* 0x00000000ff097431 */ /* 0x000fe200000001ff */
[----:B------:R-:W-:Y:S01]  /*01b0*/  ISETP.GE.AND P1, PT, R7, 0x1, PT ;  /* 0x000000010700780c */ /* 0x000fe20003f26270 */
[----:B0-----:R-:W-:-:S06]  /*01c0*/  ULEA UR5, UR5, UR4, 0x18 ;  /* 0x0000000405057291 */ /* 0x001fcc000f8ec0ff */
[----:B------:R-:W-:Y:S02]  /*01d0*/  LEA R14, R8, UR5, 0x2 ;  /* 0x00000005080e7c11 */ /* 0x000fe4000f8e10ff */
[----:B--2---:R-:W-:Y:S02]  /*01e0*/  @!P0 I2FP.F32.S32 R12, R10 ;  /* 0x0000000a000c8245 */ /* 0x004fe40000201400 */
[----:B------:R-:W-:-:S03]  /*01f0*/  MOV R10, RZ ;  /* 0x000000ff000a7202 */ /* 0x000fc60000000f00 */
[----:B---3--:R-:W-:-:S05]  /*0200*/  @!P0 FMUL R9, R12, R3 ;  /* 0x000000030c098220 */ /* 0x008fca0000400000 */
[----:B------:R0:W-:Y:S01]  /*0210*/  STS [R14], R9 ;  /* 0x000000090e007388 */ /* 0x0001e20000000800 */
[----:B------:R-:W-:Y:S06]  /*0220*/  BAR.SYNC.DEFER_BLOCKING 0x0 ;  /* 0x0000000000007b1d */ /* 0x000fec0000010000 */
[----:B------:R-:W-:Y:S05]  /*0230*/  @!P1 BRA `(.L_x_22) ;  /* 0x0000000000309947 */ /* 0x000fea0003800000 */
[----:B------:R-:W-:Y:S01]  /*0240*/  IMAD.MOV.U32 R10, RZ, RZ, RZ ;  /* 0x000000ffff0a7224 */ /* 0x000fe200078e00ff */
[----:B------:R-:W1:Y:S01]  /*0250*/  LDCU UR6, c[0x0][0x364] ;  /* 0x00006c80ff0677ac */ /* 0x000e620008000800 */
[----:B------:R-:W-:-:S05]  /*0260*/  UMOV UR4, URZ ;  /* 0x000000ff00047c82 */ /* 0x000fca0008000000 */
.L_x_23:
[----:B------:R-:W-:Y:S01]  /*0270*/  IADD3 R2, PT, PT, R6, UR4, RZ ;  /* 0x0000000406027c10 */ /* 0x000fe2000fffe0ff */
[----:B-1----:R-:W-:-:S03]  /*0280*/  UIADD3 UR4, UPT, UPT, UR6, UR4, URZ ;  /* 0x0000000406047290 */ /* 0x002fc6000fffe0ff */
[----:B------:R-:W-:-:S03]  /*0290*/  LEA R3, R2, UR5, 0x2 ;  /* 0x0000000502037c11 */ /* 0x000fc6000f8e10ff */
[----:B------:R-:W-:Y:S02]  /*02a0*/  ISETP.LE.AND P0, PT, R7, UR4, PT ;  /* 0x0000000407007c0c */ /* 0x000fe4000bf03270 */
[----:B------:R-:W-:Y:S02]  /*02b0*/  IMAD R2, R0, 0x4, R3 ;  /* 0x0000000400027824 */ /* 0x000fe400078e0203 */
[----:B------:R-:W-:Y:S04]  /*02c0*/  LDS R3, [R3] ;  /* 0x0000000003037984 */ /* 0x000fe80000000800 */
[----:B------:R-:W1:Y:S02]  /*02d0*/  LDS R2, [R2] ;  /* 0x0000000002027984 */ /* 0x000e640000000800 */
[----:B-1----:R-:W-:-:S03]  /*02e0*/  FFMA R10, R3, R2, R10 ;  /* 0x00000002030a7223 */ /* 0x002fc6000000000a */
[----:B------:R-:W-:Y:S05]  /*02f0*/  @!P0 BRA `(.L_x_23) ;  /* 0xfffffffc00dc8947 */ /* 0x000fea000383ffff */
.L_x_22:
[----:B------:R-:W-:Y:S01]  /*0300*/  IADD3 R8, PT, PT, R8, R6, RZ ;  /* 0x0000000608087210 */ /* 0x000fe20007ffe0ff */
[----:B------:R-:W1:Y:S01]  /*0310*/  LDCU UR4, c[0x0][0x364] ;  /* 0x00006c80ff0477ac */ /* 0x000e620008000800 */
[----:B------:R-:W-:Y:S02]  /*0320*/  ISETP.NE.AND P1, PT, R6, RZ, PT ;  /* 0x000000ff0600720c */ /* 0x000fe40003f25270 */
[----:B------:R-:W-:-:S05]  /*0330*/  LEA R3, R8, UR5, 0x2 ;  /* 0x0000000508037c11 */ /* 0x000fca000f8e10ff */
[----:B------:R2:W-:Y:S01]  /*0340*/  STS [R3+0x804], R10 ;  /* 0x0008040a03007388 */ /* 0x0005e20000000800 */
[----:B-1----:R-:W-:Y:S01]  /*0350*/  UISETP.GE.U32.AND UP0, UPT, UR4, 0x4, UPT ;  /* 0x000000040400788c */ /* 0x002fe2000bf06070 */
[----:B------:R-:W-:Y:S08]  /*0360*/  BAR.SYNC.DEFER_BLOCKING 0x0 ;  /* 0x0000000000007b1d */ /* 0x000ff00000010000 */
[----:B--2---:R-:W-:Y:S05]  /*0370*/  BRA.U !UP0, `(.L_x_24) ;  /* 0x0000000108387547 */ /* 0x004fea000b800000 */
[----:B------:R-:W-:-:S07]  /*0380*/  VIADD R7, R5, 0x1 ;  /* 0x0000000105077836 */ /* 0x000fce0000000000 */
.L_x_25:
[----:B------:R-:W-:Y:S02]  /*0390*/  USHF.R.U32.HI UR6, URZ, 0x1, UR4 ;  /* 0x00000001ff067899 */ /* 0x000fe40008011604 */
[----:B------:R-:W-:-:S04]  /*03a0*/  UISETP.GT.U32.AND UP0, UPT, UR4, 0x7, UPT ;  /* 0x000000070400788c */ /* 0x000fc8000bf04070 */
[----:B------:R-:W-:Y:S01]  /*03b0*/  ISETP.GE.U32.AND P0, PT, R6, UR6, PT ;  /* 0x0000000606007c0c */ /* 0x000fe2000bf06070 */
[----:B------:R-:W-:-:S12]  /*03c0*/  UMOV UR4, UR6 ;  /* 0x0000000600047c82 */ /* 0x000fd80008000000 */
[----:B------:R-:W-:Y:S01]  /*03d0*/  @!P0 IADD3 R2, PT, PT, R6, UR6, RZ ;  /* 0x0000000606028c10 */ /* 0x000fe2000fffe0ff */
[----:B0-----:R-:W-:Y:S04]  /*03e0*/  @!P0 LDS R9, [R3+0x804] ;  /* 0x0008040003098984 */ /* 0x001fe80000000800 */
[----:B------:R-:W-:-:S05]  /*03f0*/  @!P0 IMAD R2, R7, R2, R0 ;  /* 0x0000000207028224 */ /* 0x000fca00078e0200 */
[----:B------:R-:W-:-:S06]  /*0400*/  @!P0 LEA R2, R2, UR5, 0x2 ;  /* 0x0000000502028c11 */ /* 0x000fcc000f8e10ff */
[----:B------:R-:W0:Y:S02]  /*0410*/  @!P0 LDS R2, [R2+0x804] ;  /* 0x0008040002028984 */ /* 0x000e240000000800 */
[----:B01----:R-:W-:-:S05]  /*0420*/  @!P0 FADD R8, R2, R9 ;  /* 0x0000000902088221 */ /* 0x003fca0000000000 */
[----:B------:R1:W-:Y:S01]  /*0430*/  @!P0 STS [R3+0x804], R8 ;  /* 0x0008040803008388 */ /* 0x0003e20000000800 */
[----:B------:R-:W-:Y:S06]  /*0440*/  BAR.SYNC.DEFER_BLOCKING 0x0 ;  /* 0x0000000000007b1d */ /* 0x000fec0000010000 */
[----:B------:R-:W-:Y:S05]  /*0450*/  BRA.U UP0, `(.L_x_25) ;  /* 0xfffffffd00cc7547 */ /* 0x000fea000b83ffff */
.L_x_24:
[----:B------:R-:W-:Y:S05]  /*0460*/  @P1 EXIT ;  /* 0x000000000000194d */ /* 0x000fea0003800000 */
[----:B------:R-:W-:Y:S01]  /*0470*/  LEA R6, R0, UR5, 0x2 ;  /* 0x0000000500067c11 */ /* 0x000fe2000f8e10ff */
[----:B0-----:R-:W0:Y:S04]  /*0480*/  LDC R9, c[0x0][0x370] ;  /* 0x0000dc00ff097b82 */ /* 0x001e280000000800 */
[----:B-1----:R-:W-:Y:S02]  /*0490*/  IMAD R8, R5, 0x4, R6 ;  /* 0x0000000405087824 */ /* 0x002fe400078e0206 */
[----:B------:R-:W-:Y:S02]  /*04a0*/  LDS R6, [R6+0x804] ;  /* 0x0008040006067984 */ /* 0x000fe40000000800 */
[----:B------:R-:W1:Y:S02]  /*04b0*/  LDC.64 R2, c[0x0][0x390] ;  /* 0x0000e400ff027b82 */ /* 0x000e640000000a00 */
[----:B------:R-:W2:Y:S01]  /*04c0*/  LDS R7, [R8+0x808] ;  /* 0x0008080008077984 */ /* 0x000ea20000000800 */
[----:B0-----:R-:W-:-:S04]  /*04d0*/  IMAD R4, R4, R9, UR7 ;  /* 0x0000000704047e24 */ /* 0x001fc8000f8e0209 */
[----:B------:R-:W-:-:S04]  /*04e0*/  IMAD R5, R4, R5, R0 ;  /* 0x0000000504057224 */ /* 0x000fc800078e0200 */
[----:B-1----:R-:W-:-:S04]  /*04f0*/  IMAD.WIDE.U32 R2, R5, 0x4, R2 ;  /* 0x0000000405027825 */ /* 0x002fc800078e0002 */
[----:B--2---:R-:W-:-:S05]  /*0500*/  FADD R7, R6, R7 ;  /* 0x0000000706077221 */ /* 0x004fca0000000000 */
[----:B------:R-:W-:Y:S01]  /*0510*/  STG.E desc[UR8][R2.64], R7 ;  /* 0x0000000702007986 */ /* 0x000fe2000c101908 */
[----:B------:R-:W-:Y:S05]  /*0520*/  EXIT ;  /* 0x000000000000794d */ /* 0x000fea0003800000 */
.L_x_26:
        /* <DEDUP_REMOVED lines=13> */
.L_x_28:


//--------------------- .nv.shared.cudaEncodeResidual --------------------------
	.section	.nv.shared.cudaEncodeResidual,"aw",@nobits
	.sectionflags	@""
	.align	16
.nv.shared.cudaEncodeResidual:
	.zero		3216


//--------------------- .nv.shared.reserved.0     --------------------------
	.section	.nv.shared.reserved.0,"aw",@nobits
	.weak		__nv_reservedSMEM_offset_0_alias
	.size		__nv_reservedSMEM_offset_0_alias, 0, 64
	.other		__nv_reservedSMEM_offset_0_alias,@"STO_CUDA_RESERVED_SHARED STV_DEFAULT"
__nv_reservedSMEM_offset_0_alias:
	.zero		0
	.zero		64


//--------------------- .nv.shared.cudaComputeAutocor --------------------------
	.section	.nv.shared.cudaComputeAutocor,"aw",@nobits
	.sectionflags	@""
	.align	16
	.zero		1024


//--------------------- .nv.constant0.cudaEncodeResidual --------------------------
	.section	.nv.constant0.cudaEncodeResidual,"a",@progbits
	.sectionflags	@""
	.align	4
.nv.constant0.cudaEncodeResidual:
	.zero		936


//--------------------- .nv.constant0.cudaComputeAutocor --------------------------
	.section	.nv.constant0.cudaComputeAutocor,"a",@progbits
	.sectionflags	@""
	.align	4
.nv.constant0.cudaComputeAutocor:
	.zero		932


//--------------------- SYMBOLS --------------------------

	.type		.nv.reservedSmem.offset0,@object
	.size		.nv.reservedSmem.offset0,0x4
	.type		.nv.reservedSmem.cap,@object
	.size		.nv.reservedSmem.cap,0x4
